	.target	sm_90a

	.elftype	@"ET_EXEC"


//--------------------- .note.nv.tkinfo           --------------------------
	.section	.note.nv.tkinfo,"",@"SHT_NOTE"
	.sectionflags	@"SHF_NOTE_NV_TKINFO"
	.tkinfo
        /*0018*/ 	.word	0x00000002
        /*0030*/ 	.string	""
        /*0030*/ 	.string	"ptxas"
        /*0030*/ 	.string	"Cuda compilation tools, release 13.0, V13.0.88"
        /*0030*/ 	.string	"Build cuda_13.0.r13.0/compiler.36424714_0"
        /*0030*/ 	.string	"-v  -suppress-debug-info  -lineinfo  -arch sm_90a "



//--------------------- .note.nv.cuinfo           --------------------------
	.section	.note.nv.cuinfo,"",@"SHT_NOTE"
	.sectionflags	@"SHF_NOTE_NV_CUINFO"
        /*0018*/ 	.short	0x0002
        /*001a*/ 	.short	0x005a
        /*001c*/ 	.short	0x0082
	.zero		2


//--------------------- .nv.info                  --------------------------
	.section	.nv.info,"",@"SHT_CUDA_INFO"
	.align	4


	//----- nvinfo : EIATTR_REGCOUNT
	.align		4
        /*0000*/ 	.byte	0x04, 0x2f
        /*0002*/ 	.short	(.L_1 - .L_0)
	.align		4
.L_0:
        /*0004*/ 	.word	index@(matmul_kernel)
        /*0008*/ 	.word	0x000000ff


	//----- nvinfo : EIATTR_FRAME_SIZE
	.align		4
.L_1:
        /*000c*/ 	.byte	0x04, 0x11
        /*000e*/ 	.short	(.L_3 - .L_2)
	.align		4
.L_2:
        /*0010*/ 	.word	index@(matmul_kernel)
        /*0014*/ 	.word	0x00000000


	//----- nvinfo : EIATTR_MIN_STACK_SIZE
	.align		4
.L_3:
        /*0018*/ 	.byte	0x04, 0x12
        /*001a*/ 	.short	(.L_5 - .L_4)
	.align		4
.L_4:
        /*001c*/ 	.word	index@(matmul_kernel)
        /*0020*/ 	.word	0x00000000
.L_5:


//--------------------- .nv.compat                --------------------------
	.section	.nv.compat,"",@"SHT_CUDA_COMPAT_INFO"
	.align	4
        /*0000*/ 	.byte	0x02, 0x09, 0x01, 0x00, 0x02, 0x02, 0x04, 0x00, 0x02, 0x05, 0x05, 0x00, 0x03, 0x07, 0x01, 0x01
        /*0010*/ 	.byte	0x02, 0x03, 0x00, 0x00, 0x02, 0x06, 0x01, 0x00, 0x04, 0x0b, 0x08, 0x00, 0x00, 0x00, 0x00, 0x00
        /*0020*/ 	.byte	0x00, 0x00, 0x00, 0x00


//--------------------- .nv.info.matmul_kernel    --------------------------
	.section	.nv.info.matmul_kernel,"",@"SHT_CUDA_INFO"
	.sectionflags	@""
	.align	4


	//----- nvinfo : EIATTR_CUDA_API_VERSION
	.align		4
        /*0000*/ 	.byte	0x04, 0x37
        /*0002*/ 	.short	(.L_7 - .L_6)
.L_6:
        /*0004*/ 	.word	0x00000082


	//----- nvinfo : EIATTR_KPARAM_INFO
	.align		4
.L_7:
        /*0008*/ 	.byte	0x04, 0x17
        /*000a*/ 	.short	(.L_9 - .L_8)
.L_8:
        /*000c*/ 	.word	0x00000000
        /*0010*/ 	.short	0x000d
        /*0012*/ 	.short	0x0048
        /*0014*/ 	.byte	0x00, 0xf4, 0x21, 0x00


	//----- nvinfo : EIATTR_KPARAM_INFO
	.align		4
.L_9:
        /*0018*/ 	.byte	0x04, 0x17
        /*001a*/ 	.short	(.L_11 - .L_10)
.L_10:
        /*001c*/ 	.word	0x00000000
        /*0020*/ 	.short	0x000c
        /*0022*/ 	.short	0x0040
        /*0024*/ 	.byte	0x00, 0xf4, 0x21, 0x00


	//----- nvinfo : EIATTR_KPARAM_INFO
	.align		4
.L_11:
        /*0028*/ 	.byte	0x04, 0x17
        /*002a*/ 	.short	(.L_13 - .L_12)
.L_12:
        /*002c*/ 	.word	0x00000000
        /*0030*/ 	.short	0x000b
        /*0032*/ 	.short	0x0038
        /*0034*/ 	.byte	0x00, 0xf0, 0x11, 0x00


	//----- nvinfo : EIATTR_KPARAM_INFO
	.align		4
.L_13:
        /*0038*/ 	.byte	0x04, 0x17
        /*003a*/ 	.short	(.L_15 - .L_14)
.L_14:
        /*003c*/ 	.word	0x00000000
        /*0040*/ 	.short	0x000a
        /*0042*/ 	.short	0x0034
        /*0044*/ 	.byte	0x00, 0xf0, 0x11, 0x00


	//----- nvinfo : EIATTR_KPARAM_INFO
	.align		4
.L_15:
        /*0048*/ 	.byte	0x04, 0x17
        /*004a*/ 	.short	(.L_17 - .L_16)
.L_16:
        /*004c*/ 	.word	0x00000000
        /*0050*/ 	.short	0x0009
        /*0052*/ 	.short	0x0030
        /*0054*/ 	.byte	0x00, 0xf0, 0x11, 0x00


	//----- nvinfo : EIATTR_KPARAM_INFO
	.align		4
.L_17:
        /*0058*/ 	.byte	0x04, 0x17
        /*005a*/ 	.short	(.L_19 - .L_18)
.L_18:
        /*005c*/ 	.word	0x00000000
        /*0060*/ 	.short	0x0008
        /*0062*/ 	.short	0x002c
        /*0064*/ 	.byte	0x00, 0xf0, 0x11, 0x00


	//----- nvinfo : EIATTR_KPARAM_INFO
	.align		4
.L_19:
        /*0068*/ 	.byte	0x04, 0x17
        /*006a*/ 	.short	(.L_21 - .L_20)
.L_20:
        /*006c*/ 	.word	0x00000000
        /*0070*/ 	.short	0x0007
        /*0072*/ 	.short	0x0028
        /*0074*/ 	.byte	0x00, 0xf0, 0x11, 0x00


	//----- nvinfo : EIATTR_KPARAM_INFO
	.align		4
.L_21:
        /*0078*/ 	.byte	0x04, 0x17
        /*007a*/ 	.short	(.L_23 - .L_22)
.L_22:
        /*007c*/ 	.word	0x00000000
        /*0080*/ 	.short	0x0006
        /*0082*/ 	.short	0x0024
        /*0084*/ 	.byte	0x00, 0xf0, 0x11, 0x00


	//----- nvinfo : EIATTR_KPARAM_INFO
	.align		4
.L_23:
        /*0088*/ 	.byte	0x04, 0x17
        /*008a*/ 	.short	(.L_25 - .L_24)
.L_24:
        /*008c*/ 	.word	0x00000000
        /*0090*/ 	.short	0x0005
        /*0092*/ 	.short	0x0020
        /*0094*/ 	.byte	0x00, 0xf0, 0x11, 0x00


	//----- nvinfo : EIATTR_KPARAM_INFO
	.align		4
.L_25:
        /*0098*/ 	.byte	0x04, 0x17
        /*009a*/ 	.short	(.L_27 - .L_26)
.L_26:
        /*009c*/ 	.word	0x00000000
        /*00a0*/ 	.short	0x0004
        /*00a2*/ 	.short	0x001c
        /*00a4*/ 	.byte	0x00, 0xf0, 0x11, 0x00


	//----- nvinfo : EIATTR_KPARAM_INFO
	.align		4
.L_27:
        /*00a8*/ 	.byte	0x04, 0x17
        /*00aa*/ 	.short	(.L_29 - .L_28)
.L_28:
        /*00ac*/ 	.word	0x00000000
        /*00b0*/ 	.short	0x0003
        /*00b2*/ 	.short	0x0018
        /*00b4*/ 	.byte	0x00, 0xf0, 0x11, 0x00


	//----- nvinfo : EIATTR_KPARAM_INFO
	.align		4
.L_29:
        /*00b8*/ 	.byte	0x04, 0x17
        /*00ba*/ 	.short	(.L_31 - .L_30)
.L_30:
        /*00bc*/ 	.word	0x00000000
        /*00c0*/ 	.short	0x0002
        /*00c2*/ 	.short	0x0010
        /*00c4*/ 	.byte	0x00, 0xf4, 0x21, 0x00


	//----- nvinfo : EIATTR_KPARAM_INFO
	.align		4
.L_31:
        /*00c8*/ 	.byte	0x04, 0x17
        /*00ca*/ 	.short	(.L_33 - .L_32)
.L_32:
        /*00cc*/ 	.word	0x00000000
        /*00d0*/ 	.short	0x0001
        /*00d2*/ 	.short	0x0008
        /*00d4*/ 	.byte	0x00, 0xf4, 0x21, 0x00


	//----- nvinfo : EIATTR_KPARAM_INFO
	.align		4
.L_33:
        /*00d8*/ 	.byte	0x04, 0x17
        /*00da*/ 	.short	(.L_35 - .L_34)
.L_34:
        /*00dc*/ 	.word	0x00000000
        /*00e0*/ 	.short	0x0000
        /*00e2*/ 	.short	0x0000
        /*00e4*/ 	.byte	0x00, 0xf4, 0x21, 0x00


	//----- nvinfo : EIATTR_EXPLICIT_CLUSTER
	.align		4
.L_35:
        /*00e8*/ 	.byte	0x01, 0x3e
	.zero		2


	//----- nvinfo : EIATTR_CTA_PER_CLUSTER
	.align		4
        /*00ec*/ 	.byte	0x04, 0x3d
        /*00ee*/ 	.short	(.L_37 - .L_36)
.L_36:
        /*00f0*/ 	.word	0x00000002
        /*00f4*/ 	.word	0x00000001
        /*00f8*/ 	.word	0x00000001


	//----- nvinfo : EIATTR_SPARSE_MMA_MASK
	.align		4
.L_37:
        /*00fc*/ 	.byte	0x03, 0x50
        /*00fe*/ 	.short	0x0000


	//----- nvinfo : EIATTR_MAXREG_COUNT
	.align		4
        /*0100*/ 	.byte	0x03, 0x1b
        /*0102*/ 	.short	0x00ff


	//----- nvinfo : EIATTR_NUM_BARRIERS
	.align		4
        /*0104*/ 	.byte	0x02, 0x4c
        /*0106*/ 	.byte	0x01
	.zero		1


	//----- nvinfo : EIATTR_MERCURY_ISA_VERSION
	.align		4
        /*0108*/ 	.byte	0x03, 0x5f
        /*010a*/ 	.short	0x0101


	//----- nvinfo : EIATTR_EXIT_INSTR_OFFSETS
	.align		4
        /*010c*/ 	.byte	0x04, 0x1c
        /*010e*/ 	.short	(.L_39 - .L_38)


	//   ....[0]....
.L_38:
        /*0110*/ 	.word	0x0000a050


	//   ....[1]....
        /*0114*/ 	.word	0x0000a070


	//----- nvinfo : EIATTR_REQNTID
	.align		4
.L_39:
        /*0118*/ 	.byte	0x04, 0x10
        /*011a*/ 	.short	(.L_41 - .L_40)
.L_40:
        /*011c*/ 	.word	0x00000080
        /*0120*/ 	.word	0x00000001
        /*0124*/ 	.word	0x00000001


	//----- nvinfo : EIATTR_CBANK_PARAM_SIZE
	.align		4
.L_41:
        /*0128*/ 	.byte	0x03, 0x19
        /*012a*/ 	.short	0x0050


	//----- nvinfo : EIATTR_PARAM_CBANK
	.align		4
        /*012c*/ 	.byte	0x04, 0x0a
        /*012e*/ 	.short	(.L_43 - .L_42)
	.align		4
.L_42:
        /*0130*/ 	.word	index@(.nv.constant0.matmul_kernel)
        /*0134*/ 	.short	0x0210
        /*0136*/ 	.short	0x0050


	//----- nvinfo : EIATTR_SW_WAR
	.align		4
.L_43:
        /*0138*/ 	.byte	0x04, 0x36
        /*013a*/ 	.short	(.L_45 - .L_44)
.L_44:
        /*013c*/ 	.word	0x00000008
.L_45:


//--------------------- .nv.callgraph             --------------------------
	.section	.nv.callgraph,"",@"SHT_CUDA_CALLGRAPH"
	.align	4
	.sectionentsize	8
	.align		4
        /*0000*/ 	.word	0x00000000
	.align		4
        /*0004*/ 	.word	0xffffffff
	.align		4
        /*0008*/ 	.word	0x00000000
	.align		4
        /*000c*/ 	.word	0xfffffffe
	.align		4
        /*0010*/ 	.word	0x00000000
	.align		4
        /*0014*/ 	.word	0xfffffffd
	.align		4
        /*0018*/ 	.word	0x00000000
	.align		4
        /*001c*/ 	.word	0xfffffffc


//--------------------- .text.matmul_kernel       --------------------------
	.section	.text.matmul_kernel,"ax",@progbits
	.align	128
        .global         matmul_kernel
        .type           matmul_kernel,@function
        .size           matmul_kernel,(.L_x_3 - matmul_kernel)
        .other          matmul_kernel,@"STO_CUDA_ENTRY STV_DEFAULT"
matmul_kernel:
.text.matmul_kernel:
[----:B------:R-:W-:Y:S08]  /*0000*/  LDC R1, c[0x0][0x28] ;  /* 0x00000a00ff017b82 */ /* 0x000ff00000000800 */
[----:B------:R-:W0:Y:S01]  /*0010*/  LDC.64 R14, c[0x0][0x228] ;  /* 0x00008a00ff0e7b82 */ /* 0x000e220000000a00 */
[----:B------:R-:W1:Y:S01]  /*0020*/  S2R R250, SR_CgaCtaId ;  /* 0x0000000000fa7919 */ /* 0x000e620000008800 */
[----:B------:R-:W-:Y:S01]  /*0030*/  ULDC.64 UR14, c[0x0][0x208] ;  /* 0x00008200000e7ab9 */ /* 0x000fe20000000a00 */
[----:B------:R-:W-:-:S02]  /*0040*/  CS2R R88, SRZ ;  /* 0x0000000000587805 */ /* 0x000fc4000001ff00 */
[----:B------:R-:W-:Y:S01]  /*0050*/  CS2R R90, SRZ ;  /* 0x00000000005a7805 */ /* 0x000fe2000001ff00 */
[----:B------:R-:W2:Y:S01]  /*0060*/  S2R R160, SR_TID.X ;  /* 0x0000000000a07919 */ /* 0x000ea20000002100 */
[----:B------:R-:W-:Y:S02]  /*0070*/  CS2R R92, SRZ ;  /* 0x00000000005c7805 */ /* 0x000fe4000001ff00 */
[----:B------:R-:W-:Y:S01]  /*0080*/  CS2R R94, SRZ ;  /* 0x00000000005e7805 */ /* 0x000fe2000001ff00 */
[----:B------:R-:W3:Y:S01]  /*0090*/  S2UR UR4, SR_CTAID.X ;  /* 0x00000000000479c3 */ /* 0x000ee20000002500 */
[----:B------:R-:W-:Y:S02]  /*00a0*/  CS2R R96, SRZ ;  /* 0x0000000000607805 */ /* 0x000fe4000001ff00 */
[----:B------:R-:W-:Y:S02]  /*00b0*/  CS2R R98, SRZ ;  /* 0x0000000000627805 */ /* 0x000fe4000001ff00 */
[----:B------:R-:W-:-:S02]  /*00c0*/  CS2R R100, SRZ ;  /* 0x0000000000647805 */ /* 0x000fc4000001ff00 */
[----:B------:R-:W-:Y:S02]  /*00d0*/  CS2R R102, SRZ ;  /* 0x0000000000667805 */ /* 0x000fe4000001ff00 */
[----:B------:R-:W-:Y:S02]  /*00e0*/  CS2R R104, SRZ ;  /* 0x0000000000687805 */ /* 0x000fe4000001ff00 */
[----:B------:R-:W-:Y:S02]  /*00f0*/  CS2R R106, SRZ ;  /* 0x00000000006a7805 */ /* 0x000fe4000001ff00 */
        /* <DEDUP_REMOVED lines=8> */
[----:B------:R-:W-:Y:S01]  /*0180*/  CS2R R124, SRZ ;  /* 0x00000000007c7805 */ /* 0x000fe2000001ff00 */
[----:B0-----:R-:W-:Y:S01]  /*0190*/  VIADD R0, R15, 0xff ;  /* 0x000000ff0f007836 */ /* 0x001fe20000000000 */
[----:B------:R-:W-:-:S02]  /*01a0*/  CS2R R126, SRZ ;  /* 0x00000000007e7805 */ /* 0x000fc4000001ff00 */
[----:B------:R-:W-:Y:S02]  /*01b0*/  CS2R R128, SRZ ;  /* 0x0000000000807805 */ /* 0x000fe4000001ff00 */
[----:B------:R-:W-:Y:S02]  /*01c0*/  CS2R R130, SRZ ;  /* 0x0000000000827805 */ /* 0x000fe4000001ff00 */
[----:B------:R-:W-:Y:S02]  /*01d0*/  CS2R R132, SRZ ;  /* 0x0000000000847805 */ /* 0x000fe4000001ff00 */
[----:B------:R-:W-:Y:S02]  /*01e0*/  SHF.R.S32.HI R3, RZ, 0x1f, R0 ;  /* 0x0000001fff037819 */ /* 0x000fe40000011400 */
[----:B------:R-:W-:Y:S02]  /*01f0*/  CS2R R134, SRZ ;  /* 0x0000000000867805 */ /* 0x000fe4000001ff00 */
[----:B------:R-:W-:-:S02]  /*0200*/  CS2R R136, SRZ ;  /* 0x0000000000887805 */ /* 0x000fc4000001ff00 */
[----:B---3--:R-:W-:Y:S01]  /*0210*/  I2FP.F32.U32 R5, UR4 ;  /* 0x0000000400057c45 */ /* 0x008fe20008201000 */
[----:B------:R-:W-:Y:S01]  /*0220*/  ULDC UR4, c[0x0][0x150] ;  /* 0x0000540000047ab9 */ /* 0x000fe20000000800 */
[----:B------:R-:W-:Y:S02]  /*0230*/  LEA.HI R3, R3, R0, RZ, 0x8 ;  /* 0x0000000003037211 */ /* 0x000fe400078f40ff */
[----:B------:R-:W-:Y:S02]  /*0240*/  CS2R R138, SRZ ;  /* 0x00000000008a7805 */ /* 0x000fe4000001ff00 */
[----:B------:R-:W-:Y:S01]  /*0250*/  CS2R R140, SRZ ;  /* 0x00000000008c7805 */ /* 0x000fe2000001ff00 */
[----:B------:R-:W-:Y:S01]  /*0260*/  FMUL R5, R5, UR4 ;  /* 0x0000000405057c20 */ /* 0x000fe20008400000 */
[----:B------:R-:W-:Y:S02]  /*0270*/  SHF.R.S32.HI R3, RZ, 0x8, R3 ;  /* 0x00000008ff037819 */ /* 0x000fe40000011403 */
[----:B------:R-:W-:-:S02]  /*0280*/  CS2R R142, SRZ ;  /* 0x00000000008e7805 */ /* 0x000fc4000001ff00 */
[C---:B-1----:R-:W-:Y:S01]  /*0290*/  R2UR UR4, R250.reuse ;  /* 0x00000000fa0472ca */ /* 0x042fe200000e0000 */
[----:B------:R-:W-:Y:S01]  /*02a0*/  IMAD.SHL.U32 R250, R250, 0x80, RZ ;  /* 0x00000080fafa7824 */ /* 0x000fe200078e00ff */
[----:B--2---:R-:W-:Y:S01]  /*02b0*/  LOP3.LUT R247, R160, 0x7f, RZ, 0xc0, !PT ;  /* 0x0000007fa0f77812 */ /* 0x004fe200078ec0ff */
[----:B------:R-:W-:Y:S01]  /*02c0*/  IMAD.SHL.U32 R4, R3, 0x8, RZ ;  /* 0x0000000803047824 */ /* 0x000fe200078e00ff */
[----:B------:R-:W0:Y:S01]  /*02d0*/  F2I.U32.TRUNC.NTZ R5, R5 ;  /* 0x0000000500057305 */ /* 0x000e22000020f000 */
[----:B------:R-:W-:Y:S02]  /*02e0*/  CS2R R144, SRZ ;  /* 0x0000000000907805 */ /* 0x000fe4000001ff00 */
[----:B------:R-:W-:Y:S02]  /*02f0*/  CS2R R146, SRZ ;  /* 0x0000000000927805 */ /* 0x000fe4000001ff00 */
[----:B------:R-:W-:Y:S02]  /*0300*/  CS2R R148, SRZ ;  /* 0x0000000000947805 */ /* 0x000fe4000001ff00 */
[----:B------:R-:W-:-:S02]  /*0310*/  IABS R7, R4 ;  /* 0x0000000400077213 */ /* 0x000fc40000000000 */
[----:B------:R-:W-:Y:S02]  /*0320*/  CS2R R150, SRZ ;  /* 0x0000000000967805 */ /* 0x000fe4000001ff00 */
[----:B------:R-:W-:Y:S02]  /*0330*/  CS2R R24, SRZ ;  /* 0x0000000000187805 */ /* 0x000fe4000001ff00 */
[----:B------:R-:W-:Y:S01]  /*0340*/  CS2R R26, SRZ ;  /* 0x00000000001a7805 */ /* 0x000fe2000001ff00 */
[----:B------:R-:W1:Y:S01]  /*0350*/  I2F.RP R0, R7 ;  /* 0x0000000700007306 */ /* 0x000e620000209400 */
[----:B------:R-:W-:Y:S02]  /*0360*/  CS2R R28, SRZ ;  /* 0x00000000001c7805 */ /* 0x000fe4000001ff00 */
[----:B------:R-:W-:Y:S02]  /*0370*/  CS2R R30, SRZ ;  /* 0x00000000001e7805 */ /* 0x000fe4000001ff00 */
[----:B------:R-:W-:-:S02]  /*0380*/  CS2R R32, SRZ ;  /* 0x0000000000207805 */ /* 0x000fc4000001ff00 */
[----:B------:R-:W-:Y:S02]  /*0390*/  CS2R R34, SRZ ;  /* 0x0000000000227805 */ /* 0x000fe4000001ff00 */
[----:B------:R-:W-:Y:S02]  /*03a0*/  CS2R R36, SRZ ;  /* 0x0000000000247805 */ /* 0x000fe4000001ff00 */
[----:B------:R-:W-:Y:S02]  /*03b0*/  CS2R R38, SRZ ;  /* 0x0000000000267805 */ /* 0x000fe4000001ff00 */
[----:B0-----:R-:W-:Y:S02]  /*03c0*/  IABS R11, R5 ;  /* 0x00000005000b7213 */ /* 0x001fe40000000000 */
[----:B------:R-:W-:Y:S02]  /*03d0*/  CS2R R40, SRZ ;  /* 0x0000000000287805 */ /* 0x000fe4000001ff00 */
[----:B------:R-:W-:-:S02]  /*03e0*/  CS2R R42, SRZ ;  /* 0x00000000002a7805 */ /* 0x000fc4000001ff00 */
[----:B------:R-:W-:Y:S02]  /*03f0*/  CS2R R44, SRZ ;  /* 0x00000000002c7805 */ /* 0x000fe4000001ff00 */
[----:B------:R-:W-:Y:S02]  /*0400*/  CS2R R46, SRZ ;  /* 0x00000000002e7805 */ /* 0x000fe4000001ff00 */
[----:B------:R-:W-:Y:S02]  /*0410*/  CS2R R48, SRZ ;  /* 0x0000000000307805 */ /* 0x000fe4000001ff00 */
[----:B------:R-:W-:Y:S02]  /*0420*/  CS2R R50, SRZ ;  /* 0x0000000000327805 */ /* 0x000fe4000001ff00 */
[----:B------:R-:W-:Y:S01]  /*0430*/  CS2R R52, SRZ ;  /* 0x0000000000347805 */ /* 0x000fe2000001ff00 */
[----:B-1----:R-:W0:Y:S01]  /*0440*/  MUFU.RCP R0, R0 ;  /* 0x0000000000007308 */ /* 0x002e220000001000 */
        /* <DEDUP_REMOVED lines=15> */
[----:B------:R-:W-:Y:S01]  /*0540*/  CS2R R84, SRZ ;  /* 0x0000000000547805 */ /* 0x000fe2000001ff00 */
[----:B0-----:R-:W-:Y:S01]  /*0550*/  VIADD R2, R0, 0xffffffe ;  /* 0x0ffffffe00027836 */ /* 0x001fe20000000000 */
[----:B------:R-:W-:Y:S02]  /*0560*/  IABS R0, R4 ;  /* 0x0000000400007213 */ /* 0x000fe40000000000 */
[----:B------:R-:W-:Y:S02]  /*0570*/  CS2R R86, SRZ ;  /* 0x0000000000567805 */ /* 0x000fe4000001ff00 */
[----:B------:R-:W-:Y:S01]  /*0580*/  LOP3.LUT R250, R250, 0x80, RZ, 0xc0, !PT ;  /* 0x00000080fafa7812 */ /* 0x000fe200078ec0ff */
[----:B------:R0:W1:Y:S01]  /*0590*/  F2I.FTZ.U32.TRUNC.NTZ R3, R2 ;  /* 0x0000000200037305 */ /* 0x000062000021f000 */
[----:B------:R-:W-:-:S02]  /*05a0*/  IMAD.MOV R0, RZ, RZ, -R0 ;  /* 0x000000ffff007224 */ /* 0x000fc400078e0a00 */
[----:B0-----:R-:W-:Y:S02]  /*05b0*/  IMAD.MOV.U32 R2, RZ, RZ, RZ ;  /* 0x000000ffff027224 */ /* 0x001fe400078e00ff */
[----:B-1----:R-:W-:-:S04]  /*05c0*/  IMAD.MOV R6, RZ, RZ, -R3 ;  /* 0x000000ffff067224 */ /* 0x002fc800078e0a03 */
[----:B------:R-:W-:-:S04]  /*05d0*/  IMAD R9, R6, R7, RZ ;  /* 0x0000000706097224 */ /* 0x000fc800078e02ff */
[----:B------:R-:W-:-:S06]  /*05e0*/  IMAD.HI.U32 R2, R3, R9, R2 ;  /* 0x0000000903027227 */ /* 0x000fcc00078e0002 */
[----:B------:R-:W-:-:S04]  /*05f0*/  IMAD.HI.U32 R2, R2, R11, RZ ;  /* 0x0000000b02027227 */ /* 0x000fc800078e00ff */
[----:B------:R-:W-:-:S05]  /*0600*/  IMAD R0, R2, R0, R11 ;  /* 0x0000000002007224 */ /* 0x000fca00078e020b */
[----:B------:R-:W-:-:S13]  /*0610*/  ISETP.GT.U32.AND P1, PT, R7, R0, PT ;  /* 0x000000000700720c */ /* 0x000fda0003f24070 */
[----:B------:R-:W-:Y:S02]  /*0620*/  @!P1 IMAD.IADD R0, R0, 0x1, -R7 ;  /* 0x0000000100009824 */ /* 0x000fe400078e0a07 */
[----:B------:R-:W-:Y:S01]  /*0630*/  @!P1 VIADD R2, R2, 0x1 ;  /* 0x0000000102029836 */ /* 0x000fe20000000000 */
[----:B------:R-:W-:Y:S02]  /*0640*/  ISETP.NE.AND P1, PT, R4, RZ, PT ;  /* 0x000000ff0400720c */ /* 0x000fe40003f25270 */
[----:B------:R-:W-:Y:S02]  /*0650*/  ISETP.GE.U32.AND P0, PT, R0, R7, PT ;  /* 0x000000070000720c */ /* 0x000fe40003f06070 */
[----:B------:R-:W-:-:S04]  /*0660*/  LOP3.LUT R0, R5, R4, RZ, 0x3c, !PT ;  /* 0x0000000405007212 */ /* 0x000fc800078e3cff */
[----:B------:R-:W-:Y:S01]  /*0670*/  ISETP.GE.AND P2, PT, R0, RZ, PT ;  /* 0x000000ff0000720c */ /* 0x000fe20003f46270 */
[----:B------:R-:W-:-:S05]  /*0680*/  VIADD R0, R14, 0x7f ;  /* 0x0000007f0e007836 */ /* 0x000fca0000000000 */
[----:B------:R-:W-:Y:S01]  /*0690*/  SHF.R.S32.HI R3, RZ, 0x1f, R0 ;  /* 0x0000001fff037819 */ /* 0x000fe20000011400 */
[----:B------:R-:W-:-:S03]  /*06a0*/  @P0 VIADD R2, R2, 0x1 ;  /* 0x0000000102020836 */ /* 0x000fc60000000000 */
[----:B------:R-:W-:-:S03]  /*06b0*/  LEA.HI R3, R3, R0, RZ, 0x7 ;  /* 0x0000000003037211 */ /* 0x000fc600078f38ff */
[----:B------:R-:W-:Y:S01]  /*06c0*/  @!P2 IMAD.MOV R2, RZ, RZ, -R2 ;  /* 0x000000ffff02a224 */ /* 0x000fe200078e0a02 */
[----:B------:R-:W-:-:S05]  /*06d0*/  @!P1 LOP3.LUT R2, RZ, R4, RZ, 0x33, !PT ;  /* 0x00000004ff029212 */ /* 0x000fca00078e33ff */
[----:B------:R-:W-:Y:S02]  /*06e0*/  IMAD.SHL.U32 R6, R2, 0x8, RZ ;  /* 0x0000000802067824 */ /* 0x000fe400078e00ff */
[----:B------:R-:W-:-:S03]  /*06f0*/  IMAD.MOV R2, RZ, RZ, -R2 ;  /* 0x000000ffff027224 */ /* 0x000fc600078e0a02 */
[----:B------:R-:W-:Y:S01]  /*0700*/  LEA.HI.SX32 R3, R3, -R6, 0x19 ;  /* 0x8000000603037211 */ /* 0x000fe200078fcaff */
[----:B------:R-:W-:-:S03]  /*0710*/  IMAD R4, R4, R2, R5 ;  /* 0x0000000204047224 */ /* 0x000fc600078e0205 */
[----:B------:R-:W-:Y:S02]  /*0720*/  VIMNMX R11, R3, 0x8, PT ;  /* 0x00000008030b7848 */ /* 0x000fe40003fe0100 */
[----:B------:R-:W-:Y:S02]  /*0730*/  IABS R9, R4 ;  /* 0x0000000400097213 */ /* 0x000fe40000000000 */
[----:B------:R-:W-:-:S04]  /*0740*/  IABS R7, R11 ;  /* 0x0000000b00077213 */ /* 0x000fc80000000000 */
[----:B------:R-:W0:Y:S08]  /*0750*/  I2F.RP R0, R7 ;  /* 0x0000000700007306 */ /* 0x000e300000209400 */
[----:B0-----:R-:W0:Y:S02]  /*0760*/  MUFU.RCP R0, R0 ;  /* 0x0000000000007308 */ /* 0x001e240000001000 */
[----:B0-----:R-:W-:-:S06]  /*0770*/  VIADD R3, R0, 0xffffffe ;  /* 0x0ffffffe00037836 */ /* 0x001fcc0000000000 */
[----:B------:R-:W0:Y:S02]  /*0780*/  F2I.FTZ.U32.TRUNC.NTZ R3, R3 ;  /* 0x0000000300037305 */ /* 0x000e24000021f000 */
[----:B0-----:R-:W-:-:S04]  /*0790*/  IMAD.MOV R8, RZ, RZ, -R3 ;  /* 0x000000ffff087224 */ /* 0x001fc800078e0a03 */
[----:B------:R-:W-:Y:S01]  /*07a0*/  IMAD.MOV.U32 R2, RZ, RZ, R8 ;  /* 0x000000ffff027224 */ /* 0x000fe200078e0008 */
[----:B------:R-:W-:-:S03]  /*07b0*/  IABS R8, R11 ;  /* 0x0000000b00087213 */ /* 0x000fc60000000000 */
[----:B------:R-:W-:Y:S02]  /*07c0*/  IMAD R5, R2, R7, RZ ;  /* 0x0000000702057224 */ /* 0x000fe400078e02ff */
[----:B------:R-:W-:Y:S02]  /*07d0*/  IMAD.MOV.U32 R2, RZ, RZ, RZ ;  /* 0x000000ffff027224 */ /* 0x000fe400078e00ff */
[----:B------:R-:W-:Y:S02]  /*07e0*/  IMAD.MOV R0, RZ, RZ, -R8 ;  /* 0x000000ffff007224 */ /* 0x000fe400078e0a08 */
[----:B------:R-:W-:Y:S01]  /*07f0*/  IMAD.HI.U32 R2, R3, R5, R2 ;  /* 0x0000000503027227 */ /* 0x000fe200078e0002 */
[----:B------:R-:W-:Y:S01]  /*0800*/  MOV R3, 0x400 ;  /* 0x0000040000037802 */ /* 0x000fe20000000f00 */
[----:B------:R-:W0:Y:S03]  /*0810*/  LDC R5, c[0x0][0x230] ;  /* 0x00008c00ff057b82 */ /* 0x000e260000000800 */
[----:B------:R-:W-:Y:S01]  /*0820*/  R2UR UR12, R3 ;  /* 0x00000000030c72ca */ /* 0x000fe200000e0000 */
[----:B------:R-:W-:-:S04]  /*0830*/  IMAD.HI.U32 R2, R2, R9, RZ ;  /* 0x0000000902027227 */ /* 0x000fc800078e00ff */
[----:B------:R-:W-:-:S05]  /*0840*/  IMAD R0, R2, R0, R9 ;  /* 0x0000000002007224 */ /* 0x000fca00078e0209 */
[----:B------:R-:W-:-:S03]  /*0850*/  ISETP.GT.U32.AND P1, PT, R7, R0, PT ;  /* 0x000000000700720c */ /* 0x000fc60003f24070 */
[----:B------:R-:W-:Y:S01]  /*0860*/  ULEA UR12, UR4, UR12, 0x18 ;  /* 0x0000000c040c7291 */ /* 0x000fe2000f8ec03f */
[----:B0-----:R-:W-:-:S09]  /*0870*/  VIADD R5, R5, 0x1f ;  /* 0x0000001f05057836 */ /* 0x001fd20000000000 */
[----:B------:R-:W-:Y:S02]  /*0880*/  @!P1 IMAD.IADD R0, R0, 0x1, -R7 ;  /* 0x0000000100009824 */ /* 0x000fe400078e0a07 */
[----:B------:R-:W-:Y:S01]  /*0890*/  @!P1 VIADD R2, R2, 0x1 ;  /* 0x0000000102029836 */ /* 0x000fe20000000000 */
[----:B------:R-:W-:Y:S02]  /*08a0*/  ISETP.NE.AND P1, PT, R11, RZ, PT ;  /* 0x000000ff0b00720c */ /* 0x000fe40003f25270 */
[----:B------:R-:W-:Y:S02]  /*08b0*/  ISETP.GE.U32.AND P0, PT, R0, R7, PT ;  /* 0x000000070000720c */ /* 0x000fe40003f06070 */
[----:B------:R-:W-:-:S04]  /*08c0*/  LOP3.LUT R0, R4, R11, RZ, 0x3c, !PT ;  /* 0x0000000b04007212 */ /* 0x000fc800078e3cff */
[----:B------:R-:W-:-:S07]  /*08d0*/  ISETP.GE.AND P2, PT, R0, RZ, PT ;  /* 0x000000ff0000720c */ /* 0x000fce0003f46270 */
[----:B------:R-:W-:Y:S01]  /*08e0*/  @P0 VIADD R2, R2, 0x1 ;  /* 0x0000000102020836 */ /* 0x000fe20000000000 */
[----:B------:R-:W-:-:S05]  /*08f0*/  ISETP.GE.AND P0, PT, R5, 0x20, PT ;  /* 0x000000200500780c */ /* 0x000fca0003f06270 */
[----:B------:R-:W-:Y:S01]  /*0900*/  @!P2 IMAD.MOV R2, RZ, RZ, -R2 ;  /* 0x000000ffff02a224 */ /* 0x000fe200078e0a02 */
[----:B------:R-:W-:-:S05]  /*0910*/  @!P1 LOP3.LUT R2, RZ, R11, RZ, 0x33, !PT ;  /* 0x0000000bff029212 */ /* 0x000fca00078e33ff */
[----:B------:R-:W-:Y:S02]  /*0920*/  IMAD.MOV R0, RZ, RZ, -R2 ;  /* 0x000000ffff007224 */ /* 0x000fe400078e0a02 */
[----:B------:R-:W-:Y:S02]  /*0930*/  IMAD.SHL.U32 R181, R2, 0x100, RZ ;  /* 0x0000010002b57824 */ /* 0x000fe400078e00ff */
[----:B------:R-:W-:-:S04]  /*0940*/  IMAD R0, R11, R0, R4 ;  /* 0x000000000b007224 */ /* 0x000fc800078e0204 */
[----:B------:R-:W-:-:S04]  /*0950*/  IMAD.IADD R0, R6, 0x1, R0 ;  /* 0x0000000106007824 */ /* 0x000fc800078e0200 */
[----:B------:R-:W-:Y:S01]  /*0960*/  IMAD R249, R0, 0x80, R247 ;  /* 0x0000008000f97824 */ /* 0x000fe200078e02f7 */
[----:B------:R-:W-:Y:S06]  /*0970*/  @!P0 BRA `(.L_x_0) ;  /* 0x0000004800b88947 */ /* 0x000fec0003800000 */
[----:B------:R-:W-:Y:S01]  /*0980*/  IABS R19, R14 ;  /* 0x0000000e00137213 */ /* 0x000fe20000000000 */
[----:B------:R-:W-:Y:S01]  /*0990*/  IMAD.SHL.U32 R246, R160, 0x20, RZ ;  /* 0x00000020a0f67824 */ /* 0x000fe200078e00ff */
[----:B------:R-:W-:Y:S01]  /*09a0*/  IABS R0, R15 ;  /* 0x0000000f00007213 */ /* 0x000fe20000000000 */
[----:B------:R-:W-:Y:S01]  /*09b0*/  ULDC UR6, c[0x0][0x240] ;  /* 0x0000900000067ab9 */ /* 0x000fe20000000800 */
[----:B------:R-:W0:Y:S01]  /*09c0*/  I2F.RP R8, R19 ;  /* 0x0000001300087306 */ /* 0x000e220000209400 */
[----:B------:R-:W-:Y:S01]  /*09d0*/  SHF.R.S32.HI R2, RZ, 0x1f, R5 ;  /* 0x0000001fff027819 */ /* 0x000fe20000011405 */
[----:B------:R-:W-:Y:S01]  /*09e0*/  ULDC.64 UR16, c[0x0][0x218] ;  /* 0x0000860000107ab9 */ /* 0x000fe20000000a00 */
[----:B------:R-:W-:Y:S01]  /*09f0*/  SHF.R.U32.HI R10, RZ, 0x5, R160 ;  /* 0x00000005ff0a7819 */ /* 0x000fe200000116a0 */
[----:B------:R-:W-:Y:S01]  /*0a00*/  ULDC UR7, c[0x0][0x234] ;  /* 0x00008d0000077ab9 */ /* 0x000fe20000000800 */
[----:B------:R-:W-:Y:S01]  /*0a10*/  LEA.HI R5, R2, R5, RZ, 0x5 ;  /* 0x0000000502057211 */ /* 0x000fe200078f28ff */
[----:B------:R-:W-:Y:S01]  /*0a20*/  IMAD.MOV.U32 R245, RZ, RZ, RZ ;  /* 0x000000fffff57224 */ /* 0x000fe200078e00ff */
[----:B------:R-:W-:Y:S01]  /*0a30*/  SGXT.U32 R2, R10, 0x2 ;  /* 0x000000020a02781a */ /* 0x000fe20000000000 */
[----:B------:R-:W1:Y:S01]  /*0a40*/  I2F.RP R4, R0 ;  /* 0x0000000000047306 */ /* 0x000e620000209400 */
[----:B------:R-:W-:Y:S01]  /*0a50*/  IMAD.U32 R10, RZ, RZ, UR12 ;  /* 0x0000000cff0a7e24 */ /* 0x000fe2000f8e00ff */
[----:B------:R-:W-:Y:S01]  /*0a60*/  ULDC.64 UR8, c[0x0][0x210] ;  /* 0x0000840000087ab9 */ /* 0x000fe20000000a00 */
[----:B------:R-:W-:Y:S01]  /*0a70*/  LOP3.LUT R16, R181, R250, R2, 0xfe, !PT ;  /* 0x000000fab5107212 */ /* 0x000fe200078efe02 */
[----:B------:R-:W-:Y:S01]  /*0a80*/  IMAD.MOV.U32 R2, RZ, RZ, RZ ;  /* 0x000000ffff027224 */ /* 0x000fe200078e00ff */
[----:B------:R-:W-:-:S02]  /*0a90*/  R2UR UR5, R245 ;  /* 0x00000000f50572ca */ /* 0x000fc400000e0000 */
[----:B------:R-:W-:Y:S02]  /*0aa0*/  CS2R R88, SRZ ;  /* 0x0000000000587805 */ /* 0x000fe4000001ff00 */
[C---:B------:R-:W-:Y:S01]  /*0ab0*/  LOP3.LUT R20, R16.reuse, 0x74, RZ, 0xfc, !PT ;  /* 0x0000007410147812 */ /* 0x040fe200078efcff */
[----:B0-----:R-:W0:Y:S01]  /*0ac0*/  MUFU.RCP R8, R8 ;  /* 0x0000000800087308 */ /* 0x001e220000001000 */
[----:B------:R-:W-:Y:S02]  /*0ad0*/  LOP3.LUT R18, R16, 0x78, RZ, 0xfc, !PT ;  /* 0x0000007810127812 */ /* 0x000fe400078efcff */
[----:B------:R-:W-:Y:S02]  /*0ae0*/  CS2R R90, SRZ ;  /* 0x00000000005a7805 */ /* 0x000fe4000001ff00 */
[----:B------:R-:W-:Y:S02]  /*0af0*/  SHF.R.U32.HI R10, RZ, 0x4, R10 ;  /* 0x00000004ff0a7819 */ /* 0x000fe4000001160a */
[----:B------:R-:W-:-:S02]  /*0b00*/  CS2R R92, SRZ ;  /* 0x00000000005c7805 */ /* 0x000fc4000001ff00 */
[----:B------:R-:W-:Y:S02]  /*0b10*/  ISETP.GE.AND P2, PT, R18, RZ, PT ;  /* 0x000000ff1200720c */ /* 0x000fe40003f46270 */
[----:B------:R-:W-:Y:S02]  /*0b20*/  CS2R R94, SRZ ;  /* 0x00000000005e7805 */ /* 0x000fe4000001ff00 */
[----:B------:R-:W-:Y:S01]  /*0b30*/  SGXT.U32 R244, R10, 0xe ;  /* 0x0000000e0af4781a */ /* 0x000fe20000000000 */
[----:B-1----:R-:W1:Y:S01]  /*0b40*/  MUFU.RCP R4, R4 ;  /* 0x0000000400047308 */ /* 0x002e620000001000 */
[C---:B------:R-:W-:Y:S02]  /*0b50*/  LOP3.LUT R10, R16.reuse, 0x6c, RZ, 0xfc, !PT ;  /* 0x0000006c100a7812 */ /* 0x040fe400078efcff */
[----:B------:R-:W-:Y:S02]  /*0b60*/  CS2R R96, SRZ ;  /* 0x0000000000607805 */ /* 0x000fe4000001ff00 */
[----:B------:R-:W-:-:S02]  /*0b70*/  LOP3.LUT R22, R16, 0x1c, RZ, 0xfc, !PT ;  /* 0x0000001c10167812 */ /* 0x000fc400078efcff */
[----:B------:R-:W-:Y:S02]  /*0b80*/  CS2R R98, SRZ ;  /* 0x0000000000627805 */ /* 0x000fe4000001ff00 */
[----:B------:R-:W-:Y:S02]  /*0b90*/  IABS R17, R10 ;  /* 0x0000000a00117213 */ /* 0x000fe40000000000 */
[----:B------:R-:W-:Y:S02]  /*0ba0*/  CS2R R100, SRZ ;  /* 0x0000000000647805 */ /* 0x000fe4000001ff00 */
[----:B------:R-:W-:Y:S02]  /*0bb0*/  IABS R57, R22 ;  /* 0x0000001600397213 */ /* 0x000fe40000000000 */
[----:B------:R-:W-:Y:S01]  /*0bc0*/  CS2R R102, SRZ ;  /* 0x0000000000667805 */ /* 0x000fe2000001ff00 */
[----:B0-----:R-:W-:Y:S01]  /*0bd0*/  VIADD R6, R8, 0xffffffe ;  /* 0x0ffffffe08067836 */ /* 0x001fe20000000000 */
[----:B------:R-:W-:-:S02]  /*0be0*/  LOP3.LUT R24, R16, 0x18, RZ, 0xfc, !PT ;  /* 0x0000001810187812 */ /* 0x000fc400078efcff */
[----:B------:R-:W-:Y:S02]  /*0bf0*/  CS2R R104, SRZ ;  /* 0x0000000000687805 */ /* 0x000fe4000001ff00 */
[C---:B------:R-:W-:Y:S01]  /*0c00*/  LOP3.LUT R26, R16.reuse, 0x14, RZ, 0xfc, !PT ;  /* 0x00000014101a7812 */ /* 0x040fe200078efcff */
[----:B------:R0:W2:Y:S01]  /*0c10*/  F2I.FTZ.U32.TRUNC.NTZ R7, R6 ;  /* 0x0000000600077305 */ /* 0x0000a2000021f000 */
[----:B------:R-:W-:Y:S02]  /*0c20*/  IABS R59, R24 ;  /* 0x00000018003b7213 */ /* 0x000fe40000000000 */
[----:B------:R-:W-:Y:S02]  /*0c30*/  CS2R R106, SRZ ;  /* 0x00000000006a7805 */ /* 0x000fe4000001ff00 */
[----:B------:R-:W-:Y:S01]  /*0c40*/  LOP3.LUT R28, R16, 0xc, RZ, 0xfc, !PT ;  /* 0x0000000c101c7812 */ /* 0x000fe200078efcff */
[----:B-1----:R-:W-:Y:S01]  /*0c50*/  VIADD R3, R4, 0xffffffe ;  /* 0x0ffffffe04037836 */ /* 0x002fe20000000000 */
[----:B------:R-:W-:-:S02]  /*0c60*/  IABS R4, R249 ;  /* 0x000000f900047213 */ /* 0x000fc40000000000 */
[----:B------:R-:W-:Y:S02]  /*0c70*/  CS2R R108, SRZ ;  /* 0x00000000006c7805 */ /* 0x000fe4000001ff00 */
[----:B------:R-:W-:Y:S02]  /*0c80*/  IABS R61, R26 ;  /* 0x0000001a003d7213 */ /* 0x000fe40000000000 */
[----:B------:R-:W-:Y:S01]  /*0c90*/  CS2R R110, SRZ ;  /* 0x00000000006e7805 */ /* 0x000fe2000001ff00 */
[----:B0-----:R-:W-:Y:S01]  /*0ca0*/  IMAD.MOV.U32 R6, RZ, RZ, RZ ;  /* 0x000000ffff067224 */ /* 0x001fe200078e00ff */
[----:B------:R-:W0:Y:S01]  /*0cb0*/  F2I.FTZ.U32.TRUNC.NTZ R3, R3 ;  /* 0x0000000300037305 */ /* 0x000e22000021f000 */
[----:B------:R-:W-:Y:S02]  /*0cc0*/  IABS R65, R28 ;  /* 0x0000001c00417213 */ /* 0x000fe40000000000 */
[----:B------:R-:W-:Y:S02]  /*0cd0*/  CS2R R112, SRZ ;  /* 0x0000000000707805 */ /* 0x000fe4000001ff00 */
[----:B------:R-:W-:-:S02]  /*0ce0*/  LOP3.LUT R30, R16, 0x8, RZ, 0xfc, !PT ;  /* 0x00000008101e7812 */ /* 0x000fc400078efcff */
[----:B------:R-:W-:Y:S01]  /*0cf0*/  CS2R R114, SRZ ;  /* 0x0000000000727805 */ /* 0x000fe2000001ff00 */
[----:B--2---:R-:W-:Y:S01]  /*0d00*/  IMAD.MOV R12, RZ, RZ, -R7 ;  /* 0x000000ffff0c7224 */ /* 0x004fe200078e0a07 */
[----:B------:R-:W-:Y:S02]  /*0d10*/  IABS R69, R16 ;  /* 0x0000001000457213 */ /* 0x000fe40000000000 */
[----:B------:R-:W-:Y:S02]  /*0d20*/  CS2R R116, SRZ ;  /* 0x0000000000747805 */ /* 0x000fe4000001ff00 */
[----:B------:R-:W-:Y:S01]  /*0d30*/  IABS R67, R30 ;  /* 0x0000001e00437213 */ /* 0x000fe20000000000 */
[----:B------:R-:W-:Y:S01]  /*0d40*/  IMAD R9, R12, R19, RZ ;  /* 0x000000130c097224 */ /* 0x000fe200078e02ff */
[----:B------:R-:W-:Y:S02]  /*0d50*/  LOP3.LUT R12, R16, 0x7c, RZ, 0xfc, !PT ;  /* 0x0000007c100c7812 */ /* 0x000fe400078efcff */
[----:B------:R-:W-:-:S02]  /*0d60*/  CS2R R118, SRZ ;  /* 0x0000000000767805 */ /* 0x000fc4000001ff00 */
[----:B------:R-:W-:Y:S01]  /*0d70*/  R2UR UR4, R244 ;  /* 0x00000000f40472ca */ /* 0x000fe200000e0000 */
[----:B------:R-:W-:Y:S01]  /*0d80*/  IMAD.HI.U32 R6, R7, R9, R6 ;  /* 0x0000000907067227 */ /* 0x000fe200078e0006 */
[----:B------:R-:W-:Y:S02]  /*0d90*/  IABS R8, R12 ;  /* 0x0000000c00087213 */ /* 0x000fe40000000000 */
[----:B------:R-:W-:Y:S02]  /*0da0*/  CS2R R120, SRZ ;  /* 0x0000000000787805 */ /* 0x000fe4000001ff00 */
[----:B------:R-:W-:Y:S01]  /*0db0*/  IABS R9, R18 ;  /* 0x0000001200097213 */ /* 0x000fe20000000000 */
[----:B0-----:R-:W-:Y:S01]  /*0dc0*/  IMAD.MOV R11, RZ, RZ, -R3 ;  /* 0x000000ffff0b7224 */ /* 0x001fe200078e0a03 */
[----:B------:R-:W-:Y:S01]  /*0dd0*/  ISETP.GE.AND P4, PT, R12, RZ, PT ;  /* 0x000000ff0c00720c */ /* 0x000fe20003f86270 */
[----:B------:R-:W-:Y:S01]  /*0de0*/  IMAD.HI.U32 R6, R6, R4, RZ ;  /* 0x0000000406067227 */ /* 0x000fe200078e00ff */
[----:B------:R-:W-:-:S02]  /*0df0*/  LOP3.LUT R12, R16, 0x54, RZ, 0xfc, !PT ;  /* 0x00000054100c7812 */ /* 0x000fc400078efcff */
[----:B------:R-:W-:Y:S02]  /*0e00*/  CS2R R122, SRZ ;  /* 0x00000000007a7805 */ /* 0x000fe4000001ff00 */
[----:B------:R-:W-:Y:S01]  /*0e10*/  LOP3.LUT R18, R16, 0x48, RZ, 0xfc, !PT ;  /* 0x0000004810127812 */ /* 0x000fe200078efcff */
[----:B------:R-:W-:Y:S01]  /*0e20*/  IMAD R7, R11, R0, RZ ;  /* 0x000000000b077224 */ /* 0x000fe200078e02ff */
[----:B------:R-:W-:Y:S01]  /*0e30*/  IABS R11, R20 ;  /* 0x00000014000b7213 */ /* 0x000fe20000000000 */
[----:B------:R-:W-:Y:S01]  /*0e40*/  IMAD.MOV R6, RZ, RZ, -R6 ;  /* 0x000000ffff067224 */ /* 0x000fe200078e0a06 */
[----:B------:R-:W-:Y:S01]  /*0e50*/  IABS R29, R12 ;  /* 0x0000000c001d7213 */ /* 0x000fe20000000000 */
[----:B------:R-:W-:Y:S01]  /*0e60*/  IMAD.HI.U32 R3, R3, R7, R2 ;  /* 0x0000000703037227 */ /* 0x000fe200078e0002 */
[----:B------:R-:W-:Y:S02]  /*0e70*/  SHF.R.S32.HI R2, RZ, 0x2, R160 ;  /* 0x00000002ff027819 */ /* 0x000fe400000114a0 */
[----:B------:R-:W-:-:S02]  /*0e80*/  CS2R R124, SRZ ;  /* 0x00000000007c7805 */ /* 0x000fc4000001ff00 */
[----:B------:R-:W-:Y:S01]  /*0e90*/  IABS R35, R18 ;  /* 0x0000001200237213 */ /* 0x000fe20000000000 */
[----:B------:R-:W-:Y:S01]  /*0ea0*/  IMAD R6, R19, R6, R4 ;  /* 0x0000000613067224 */ /* 0x000fe200078e0204 */
[----:B------:R-:W-:Y:S01]  /*0eb0*/  SGXT R2, R2, 0x1 ;  /* 0x000000010202781a */ /* 0x000fe20000000200 */
[----:B------:R-:W-:Y:S01]  /*0ec0*/  IMAD.HI.U32 R4, R3, R9, RZ ;  /* 0x0000000903047227 */ /* 0x000fe200078e00ff */
[----:B------:R-:W-:Y:S02]  /*0ed0*/  LOP3.LUT R243, R247, 0x10, RZ, 0x3c, !PT ;  /* 0x00000010f7f37812 */ /* 0x000fe400078e3cff */
[----:B------:R-:W-:Y:S02]  /*0ee0*/  CS2R R126, SRZ ;  /* 0x00000000007e7805 */ /* 0x000fe4000001ff00 */
[----:B------:R-:W-:Y:S01]  /*0ef0*/  LOP3.LUT R7, R2, 0x90, RZ, 0xc0, !PT ;  /* 0x0000009002077812 */ /* 0x000fe200078ec0ff */
[----:B------:R-:W-:Y:S01]  /*0f00*/  IMAD.HI.U32 R2, R3, R8, RZ ;  /* 0x0000000803027227 */ /* 0x000fe200078e00ff */
[----:B------:R-:W-:-:S02]  /*0f10*/  ISETP.GT.U32.AND P0, PT, R19, R6, PT ;  /* 0x000000061300720c */ /* 0x000fc40003f04070 */
[----:B------:R-:W-:Y:S02]  /*0f20*/  CS2R R128, SRZ ;  /* 0x0000000000807805 */ /* 0x000fe4000001ff00 */
[----:B------:R-:W-:Y:S01]  /*0f30*/  LOP3.LUT R246, R7, 0xf60, R246, 0xf8, !PT ;  /* 0x00000f6007f67812 */ /* 0x000fe200078ef8f6 */
[----:B------:R-:W-:Y:S01]  /*0f40*/  IMAD.MOV R7, RZ, RZ, -R2 ;  /* 0x000000ffff077224 */ /* 0x000fe200078e0a02 */
[----:B------:R-:W-:Y:S01]  /*0f50*/  CS2R R130, SRZ ;  /* 0x0000000000827805 */ /* 0x000fe2000001ff00 */
[----:B------:R-:W-:Y:S01]  /*0f60*/  IMAD.HI.U32 R2, R3, R11, RZ ;  /* 0x0000000b03027227 */ /* 0x000fe200078e00ff */
[----:B------:R-:W-:Y:S02]  /*0f70*/  CS2R R132, SRZ ;  /* 0x0000000000847805 */ /* 0x000fe4000001ff00 */
[----:B------:R-:W-:Y:S02]  /*0f80*/  CS2R R134, SRZ ;  /* 0x0000000000867805 */ /* 0x000fe4000001ff00 */
[----:B------:R-:W-:Y:S01]  /*0f90*/  CS2R R136, SRZ ;  /* 0x0000000000887805 */ /* 0x000fe2000001ff00 */
[----:B------:R-:W-:Y:S01]  /*0fa0*/  IMAD R7, R0, R7, R8 ;  /* 0x0000000700077224 */ /* 0x000fe200078e0208 */
[----:B------:R-:W-:Y:S01]  /*0fb0*/  LOP3.LUT R8, R16, 0x70, RZ, 0xfc, !PT ;  /* 0x0000007010087812 */ /* 0x000fe200078efcff */
[----:B------:R-:W-:Y:S01]  /*0fc0*/  IMAD.MOV R2, RZ, RZ, -R2 ;  /* 0x000000ffff027224 */ /* 0x000fe200078e0a02 */
[----:B------:R-:W-:Y:S01]  /*0fd0*/  CS2R R138, SRZ ;  /* 0x00000000008a7805 */ /* 0x000fe2000001ff00 */
[----:B------:R-:W-:Y:S01]  /*0fe0*/  @!P0 IMAD.IADD R6, R6, 0x1, -R19 ;  /* 0x0000000106068824 */ /* 0x000fe200078e0a13 */
[C---:B------:R-:W-:Y:S01]  /*0ff0*/  ISETP.GT.U32.AND P1, PT, R0.reuse, R7, PT ;  /* 0x000000070000720c */ /* 0x040fe20003f24070 */
[----:B------:R-:W-:Y:S01]  /*1000*/  IMAD R11, R0, R2, R11 ;  /* 0x00000002000b7224 */ /* 0x000fe200078e020b */
[----:B------:R-:W-:Y:S01]  /*1010*/  IABS R13, R8 ;  /* 0x00000008000d7213 */ /* 0x000fe20000000000 */
[----:B------:R-:W-:Y:S01]  /*1020*/  IMAD.MOV R4, RZ, RZ, -R4 ;  /* 0x000000ffff047224 */ /* 0x000fe200078e0a04 */
[----:B------:R-:W-:-:S02]  /*1030*/  ISETP.GT.U32.AND P0, PT, R19, R6, PT ;  /* 0x000000061300720c */ /* 0x000fc40003f04070 */
[----:B------:R-:W-:Y:S02]  /*1040*/  CS2R R140, SRZ ;  /* 0x00000000008c7805 */ /* 0x000fe4000001ff00 */
[C---:B------:R-:W-:Y:S01]  /*1050*/  ISETP.GT.U32.AND P6, PT, R0.reuse, R11, PT ;  /* 0x0000000b0000720c */ /* 0x040fe20003fc4070 */
[C---:B------:R-:W-:Y:S01]  /*1060*/  IMAD R9, R0.reuse, R4, R9 ;  /* 0x0000000400097224 */ /* 0x040fe200078e0209 */
[----:B------:R-:W-:Y:S01]  /*1070*/  CS2R R142, SRZ ;  /* 0x00000000008e7805 */ /* 0x000fe2000001ff00 */
[----:B------:R-:W-:Y:S01]  /*1080*/  IMAD.HI.U32 R4, R3, R17, RZ ;  /* 0x0000001103047227 */ /* 0x000fe200078e00ff */
[----:B------:R-:W-:Y:S02]  /*1090*/  CS2R R144, SRZ ;  /* 0x0000000000907805 */ /* 0x000fe4000001ff00 */
[----:B------:R-:W-:Y:S02]  /*10a0*/  CS2R R146, SRZ ;  /* 0x0000000000927805 */ /* 0x000fe4000001ff00 */
[----:B------:R-:W-:Y:S01]  /*10b0*/  ISETP.GT.U32.AND P5, PT, R0, R9, PT ;  /* 0x000000090000720c */ /* 0x000fe20003fa4070 */
[----:B------:R-:W-:Y:S01]  /*10c0*/  @!P1 IMAD.IADD R7, R7, 0x1, -R0 ;  /* 0x0000000107079824 */ /* 0x000fe200078e0a00 */
[----:B------:R-:W-:Y:S01]  /*10d0*/  ISETP.GE.AND P1, PT, R249, RZ, PT ;  /* 0x000000fff900720c */ /* 0x000fe20003f26270 */
[----:B------:R-:W-:Y:S01]  /*10e0*/  IMAD.HI.U32 R2, R3, R13, RZ ;  /* 0x0000000d03027227 */ /* 0x000fe200078e00ff */
[----:B------:R-:W-:-:S02]  /*10f0*/  CS2R R148, SRZ ;  /* 0x0000000000947805 */ /* 0x000fc4000001ff00 */
[----:B------:R-:W-:Y:S02]  /*1100*/  CS2R R150, SRZ ;  /* 0x0000000000967805 */ /* 0x000fe4000001ff00 */
[----:B------:R-:W-:Y:S01]  /*1110*/  ISETP.GT.U32.AND P3, PT, R0, R7, PT ;  /* 0x000000070000720c */ /* 0x000fe20003f64070 */
[----:B------:R-:W-:Y:S01]  /*1120*/  @!P0 IMAD.IADD R6, R6, 0x1, -R19 ;  /* 0x0000000106068824 */ /* 0x000fe200078e0a13 */
[----:B------:R-:W-:Y:S01]  /*1130*/  ISETP.NE.AND P0, PT, R14, RZ, PT ;  /* 0x000000ff0e00720c */ /* 0x000fe20003f05270 */
[----:B------:R-:W-:Y:S01]  /*1140*/  IMAD.MOV R4, RZ, RZ, -R4 ;  /* 0x000000ffff047224 */ /* 0x000fe200078e0a04 */
[----:B------:R-:W-:Y:S01]  /*1150*/  CS2R R70, SRZ ;  /* 0x0000000000467805 */ /* 0x000fe2000001ff00 */
[----:B------:R-:W-:Y:S01]  /*1160*/  IMAD.MOV R2, RZ, RZ, -R2 ;  /* 0x000000ffff027224 */ /* 0x000fe200078e0a02 */
[----:B------:R-:W-:Y:S01]  /*1170*/  CS2R R72, SRZ ;  /* 0x0000000000487805 */ /* 0x000fe2000001ff00 */
[--C-:B------:R-:W-:Y:S01]  /*1180*/  @!P6 IMAD.IADD R11, R11, 0x1, -R0.reuse ;  /* 0x000000010b0be824 */ /* 0x100fe200078e0a00 */
[----:B------:R-:W-:Y:S01]  /*1190*/  CS2R R74, SRZ ;  /* 0x00000000004a7805 */ /* 0x000fe2000001ff00 */
[----:B------:R-:W-:Y:S01]  /*11a0*/  IMAD R17, R0, R4, R17 ;  /* 0x0000000400117224 */ /* 0x000fe200078e0211 */
[----:B------:R-:W-:Y:S01]  /*11b0*/  LOP3.LUT R4, R16, 0x68, RZ, 0xfc, !PT ;  /* 0x0000006810047812 */ /* 0x000fe200078efcff */
[C---:B------:R-:W-:Y:S01]  /*11c0*/  IMAD R13, R0.reuse, R2, R13 ;  /* 0x00000002000d7224 */ /* 0x040fe200078e020d */
[----:B------:R-:W-:Y:S01]  /*11d0*/  ISETP.GT.U32.AND P6, PT, R0, R11, PT ;  /* 0x0000000b0000720c */ /* 0x000fe20003fc4070 */
[----:B------:R-:W-:Y:S01]  /*11e0*/  @!P3 IMAD.IADD R7, R7, 0x1, -R0 ;  /* 0x000000010707b824 */ /* 0x000fe200078e0a00 */
[----:B------:R-:W-:Y:S01]  /*11f0*/  IABS R19, R4 ;  /* 0x0000000400137213 */ /* 0x000fe20000000000 */
[----:B------:R-:W-:Y:S01]  /*1200*/  IMAD.MOV.U32 R2, RZ, RZ, R6 ;  /* 0x000000ffff027224 */ /* 0x000fe200078e0006 */
[----:B------:R-:W-:Y:S01]  /*1210*/  LOP3.LUT R6, R16, 0x60, RZ, 0xfc, !PT ;  /* 0x0000006010067812 */ /* 0x000fe200078efcff */
[----:B------:R-:W-:Y:S01]  /*1220*/  @!P4 IMAD.MOV R7, RZ, RZ, -R7 ;  /* 0x000000ffff07c224 */ /* 0x000fe200078e0a07 */
[C---:B------:R-:W-:Y:S01]  /*1230*/  ISETP.GT.U32.AND P4, PT, R0.reuse, R17, PT ;  /* 0x000000110000720c */ /* 0x040fe20003f84070 */
[----:B------:R-:W-:Y:S01]  /*1240*/  @!P1 IMAD.MOV R2, RZ, RZ, -R2 ;  /* 0x000000ffff029224 */ /* 0x000fe200078e0a02 */
[----:B------:R-:W-:Y:S01]  /*1250*/  @!P0 LOP3.LUT R2, RZ, R14, RZ, 0x33, !PT ;  /* 0x0000000eff028212 */ /* 0x000fe200078e33ff */
[----:B------:R-:W-:Y:S01]  /*1260*/  @!P5 IMAD.IADD R9, R9, 0x1, -R0 ;  /* 0x000000010909d824 */ /* 0x000fe200078e0a00 */
[----:B------:R-:W-:-:S02]  /*1270*/  ISETP.GT.U32.AND P0, PT, R0, R13, PT ;  /* 0x0000000d0000720c */ /* 0x000fc40003f04070 */
[----:B------:R-:W-:Y:S02]  /*1280*/  CS2R R76, SRZ ;  /* 0x00000000004c7805 */ /* 0x000fe4000001ff00 */
[----:B------:R-:W-:Y:S01]  /*1290*/  ISETP.GE.AND P1, PT, R20, RZ, PT ;  /* 0x000000ff1400720c */ /* 0x000fe20003f26270 */
[--C-:B------:R-:W-:Y:S01]  /*12a0*/  @!P6 IMAD.IADD R11, R11, 0x1, -R0.reuse ;  /* 0x000000010b0be824 */ /* 0x100fe200078e0a00 */
[----:B------:R-:W-:Y:S01]  /*12b0*/  ISETP.GE.AND P6, PT, R4, RZ, PT ;  /* 0x000000ff0400720c */ /* 0x000fe20003fc6270 */
[----:B------:R-:W-:Y:S01]  /*12c0*/  IMAD R2, R2, UR7, RZ ;  /* 0x0000000702027c24 */ /* 0x000fe2000f8e02ff */
[----:B------:R-:W-:Y:S02]  /*12d0*/  ISETP.GT.U32.AND P5, PT, R0, R9, PT ;  /* 0x000000090000720c */ /* 0x000fe40003fa4070 */
[----:B------:R-:W-:Y:S02]  /*12e0*/  CS2R R78, SRZ ;  /* 0x00000000004e7805 */ /* 0x000fe4000001ff00 */
[----:B------:R-:W-:Y:S01]  /*12f0*/  LOP3.LUT R4, R16, 0x64, RZ, 0xfc, !PT ;  /* 0x0000006410047812 */ /* 0x000fe200078efcff */
[----:B------:R-:W-:Y:S01]  /*1300*/  @!P4 IMAD.IADD R17, R17, 0x1, -R0 ;  /* 0x000000011111c824 */ /* 0x000fe200078e0a00 */
[----:B------:R-:W-:-:S02]  /*1310*/  IABS R23, R6 ;  /* 0x0000000600177213 */ /* 0x000fc40000000000 */
[----:B------:R-:W-:Y:S02]  /*1320*/  CS2R R80, SRZ ;  /* 0x0000000000507805 */ /* 0x000fe4000001ff00 */
[----:B------:R-:W-:Y:S01]  /*1330*/  IABS R21, R4 ;  /* 0x0000000400157213 */ /* 0x000fe20000000000 */
[----:B------:R-:W-:Y:S01]  /*1340*/  @!P0 IMAD.IADD R13, R13, 0x1, -R0 ;  /* 0x000000010d0d8824 */ /* 0x000fe200078e0a00 */
[----:B------:R-:W-:Y:S01]  /*1350*/  ISETP.GE.AND P0, PT, R4, RZ, PT ;  /* 0x000000ff0400720c */ /* 0x000fe20003f06270 */
[----:B------:R-:W-:Y:S01]  /*1360*/  IMAD.HI.U32 R4, R3, R19, RZ ;  /* 0x0000001303047227 */ /* 0x000fe200078e00ff */
[----:B------:R-:W-:Y:S02]  /*1370*/  ISETP.GT.U32.AND P4, PT, R0, R17, PT ;  /* 0x000000110000720c */ /* 0x000fe40003f84070 */
[----:B------:R-:W-:Y:S02]  /*1380*/  CS2R R82, SRZ ;  /* 0x0000000000527805 */ /* 0x000fe4000001ff00 */
[----:B------:R-:W-:Y:S01]  /*1390*/  ISETP.GE.AND P3, PT, R8, RZ, PT ;  /* 0x000000ff0800720c */ /* 0x000fe20003f66270 */
[----:B------:R-:W-:Y:S01]  /*13a0*/  IMAD.MOV R4, RZ, RZ, -R4 ;  /* 0x000000ffff047224 */ /* 0x000fe200078e0a04 */
[----:B------:R-:W-:Y:S01]  /*13b0*/  LOP3.LUT R8, R16, 0x5c, RZ, 0xfc, !PT ;  /* 0x0000005c10087812 */ /* 0x000fe200078efcff */
[--C-:B------:R-:W-:Y:S01]  /*13c0*/  @!P5 IMAD.IADD R9, R9, 0x1, -R0.reuse ;  /* 0x000000010909d824 */ /* 0x100fe200078e0a00 */
[----:B------:R-:W-:Y:S01]  /*13d0*/  ISETP.GE.AND P5, PT, R10, RZ, PT ;  /* 0x000000ff0a00720c */ /* 0x000fe20003fa6270 */
[----:B------:R-:W-:Y:S01]  /*13e0*/  IMAD R19, R0, R4, R19 ;  /* 0x0000000400137224 */ /* 0x000fe200078e0213 */
[----:B------:R-:W-:Y:S01]  /*13f0*/  LOP3.LUT R10, R16, 0x58, RZ, 0xfc, !PT ;  /* 0x00000058100a7812 */ /* 0x000fe200078efcff */
[----:B------:R-:W-:Y:S01]  /*1400*/  @!P2 IMAD.MOV R9, RZ, RZ, -R9 ;  /* 0x000000ffff09a224 */ /* 0x000fe200078e0a09 */
[----:B------:R-:W-:Y:S01]  /*1410*/  ISETP.GT.U32.AND P2, PT, R0, R13, PT ;  /* 0x0000000d0000720c */ /* 0x000fe20003f44070 */
[----:B------:R-:W-:Y:S01]  /*1420*/  @!P1 IMAD.MOV R11, RZ, RZ, -R11 ;  /* 0x000000ffff0b9224 */ /* 0x000fe200078e0a0b */
[----:B------:R-:W-:Y:S01]  /*1430*/  ISETP.GE.AND P1, PT, R6, RZ, PT ;  /* 0x000000ff0600720c */ /* 0x000fe20003f26270 */
[----:B------:R-:W-:Y:S01]  /*1440*/  @!P4 IMAD.IADD R17, R17, 0x1, -R0 ;  /* 0x000000011111c824 */ /* 0x000fe200078e0a00 */
[----:B------:R-:W-:Y:S01]  /*1450*/  ISETP.GT.U32.AND P4, PT, R0, R19, PT ;  /* 0x000000130000720c */ /* 0x000fe20003f84070 */
[----:B------:R-:W-:Y:S01]  /*1460*/  IMAD.HI.U32 R6, R3, R23, RZ ;  /* 0x0000001703067227 */ /* 0x000fe200078e00ff */
[----:B------:R-:W-:-:S02]  /*1470*/  IABS R27, R10 ;  /* 0x0000000a001b7213 */ /* 0x000fc40000000000 */
[----:B------:R-:W-:Y:S02]  /*1480*/  CS2R R84, SRZ ;  /* 0x0000000000547805 */ /* 0x000fe4000001ff00 */
[----:B------:R-:W-:Y:S01]  /*1490*/  IABS R25, R8 ;  /* 0x0000000800197213 */ /* 0x000fe20000000000 */
[----:B------:R-:W-:Y:S01]  /*14a0*/  IMAD.HI.U32 R4, R3, R21, RZ ;  /* 0x0000001503047227 */ /* 0x000fe200078e00ff */
[C---:B------:R-:W-:Y:S02]  /*14b0*/  LOP3.LUT R14, R16.reuse, 0x50, RZ, 0xfc, !PT ;  /* 0x00000050100e7812 */ /* 0x040fe400078efcff */
[----:B------:R-:W-:Y:S02]  /*14c0*/  CS2R R86, SRZ ;  /* 0x0000000000567805 */ /* 0x000fe4000001ff00 */
[----:B------:R-:W-:Y:S01]  /*14d0*/  LOP3.LUT R20, R16, 0x20, RZ, 0xfc, !PT ;  /* 0x0000002010147812 */ /* 0x000fe200078efcff */
[----:B------:R-:W-:Y:S01]  /*14e0*/  IMAD.MOV R6, RZ, RZ, -R6 ;  /* 0x000000ffff067224 */ /* 0x000fe200078e0a06 */
[----:B------:R-:W-:Y:S01]  /*14f0*/  IABS R31, R14 ;  /* 0x0000000e001f7213 */ /* 0x000fe20000000000 */
[----:B------:R-:W-:Y:S01]  /*1500*/  IMAD.MOV R4, RZ, RZ, -R4 ;  /* 0x000000ffff047224 */ /* 0x000fe200078e0a04 */
[----:B------:R-:W-:Y:S01]  /*1510*/  IABS R55, R20 ;  /* 0x0000001400377213 */ /* 0x000fe20000000000 */
[----:B------:R-:W-:Y:S01]  /*1520*/  IMAD R23, R0, R6, R23 ;  /* 0x0000000600177224 */ /* 0x000fe200078e0217 */
[----:B------:R-:W-:Y:S01]  /*1530*/  SHF.R.S32.HI R5, RZ, 0x5, R5 ;  /* 0x00000005ff057819 */ /* 0x000fe20000011405 */
[--C-:B------:R-:W-:Y:S01]  /*1540*/  @!P2 IMAD.IADD R13, R13, 0x1, -R0.reuse ;  /* 0x000000010d0da824 */ /* 0x100fe200078e0a00 */
[----:B------:R-:W-:Y:S01]  /*1550*/  ISETP.GE.AND P2, PT, R8, RZ, PT ;  /* 0x000000ff0800720c */ /* 0x000fe20003f46270 */
[C---:B------:R-:W-:Y:S01]  /*1560*/  IMAD R21, R0.reuse, R4, R21 ;  /* 0x0000000400157224 */ /* 0x040fe200078e0215 */
[----:B------:R-:W-:Y:S01]  /*1570*/  UMOV UR7, 0x3fffffef ;  /* 0x3fffffef00077882 */ /* 0x000fe20000000000 */
[----:B------:R-:W-:Y:S01]  /*1580*/  @!P4 IMAD.IADD R19, R19, 0x1, -R0 ;  /* 0x000000011313c824 */ /* 0x000fe200078e0a00 */
[----:B------:R-:W-:Y:S01]  /*1590*/  ULDC UR13, c[0x0][0x238] ;  /* 0x00008e00000d7ab9 */ /* 0x000fe20000000800 */
[----:B------:R-:W-:Y:S01]  /*15a0*/  @!P5 IMAD.MOV R17, RZ, RZ, -R17 ;  /* 0x000000ffff11d224 */ /* 0x000fe200078e0a11 */
[C---:B------:R-:W-:Y:S01]  /*15b0*/  ISETP.GT.U32.AND P5, PT, R0.reuse, R23, PT ;  /* 0x000000170000720c */ /* 0x040fe20003fa4070 */
[----:B------:R-:W-:Y:S01]  /*15c0*/  @!P3 IMAD.MOV R13, RZ, RZ, -R13 ;  /* 0x000000ffff0db224 */ /* 0x000fe200078e0a0d */
[C---:B------:R-:W-:Y:S01]  /*15d0*/  ISETP.GT.U32.AND P4, PT, R0.reuse, R19, PT ;  /* 0x000000130000720c */ /* 0x040fe20003f84070 */
[----:B------:R-:W-:Y:S01]  /*15e0*/  IMAD.HI.U32 R6, R3, R27, RZ ;  /* 0x0000001b03067227 */ /* 0x000fe200078e00ff */
[----:B------:R-:W-:Y:S01]  /*15f0*/  ISETP.GT.U32.AND P3, PT, R0, R21, PT ;  /* 0x000000150000720c */ /* 0x000fe20003f64070 */
[----:B------:R-:W-:-:S02]  /*1600*/  UMOV UR11, 0xc0000010 ;  /* 0xc0000010000b7882 */ /* 0x000fc40000000000 */
[----:B------:R-:W-:-:S04]  /*1610*/  IMAD.HI.U32 R4, R3, R25, RZ ;  /* 0x0000001903047227 */ /* 0x000fc800078e00ff */
[----:B------:R-:W-:Y:S02]  /*1620*/  IMAD.MOV R6, RZ, RZ, -R6 ;  /* 0x000000ffff067224 */ /* 0x000fe400078e0a06 */
[----:B------:R-:W-:Y:S02]  /*1630*/  @!P5 IMAD.IADD R23, R23, 0x1, -R0 ;  /* 0x000000011717d824 */ /* 0x000fe400078e0a00 */
[----:B------:R-:W-:Y:S02]  /*1640*/  IMAD.MOV R4, RZ, RZ, -R4 ;  /* 0x000000ffff047224 */ /* 0x000fe400078e0a04 */
[C---:B------:R-:W-:Y:S01]  /*1650*/  IMAD R27, R0.reuse, R6, R27 ;  /* 0x00000006001b7224 */ /* 0x040fe200078e021b */
[----:B------:R-:W-:Y:S01]  /*1660*/  ISETP.GT.U32.AND P5, PT, R0, R23, PT ;  /* 0x000000170000720c */ /* 0x000fe20003fa4070 */
[--C-:B------:R-:W-:Y:S02]  /*1670*/  @!P4 IMAD.IADD R19, R19, 0x1, -R0.reuse ;  /* 0x000000011313c824 */ /* 0x100fe400078e0a00 */
[----:B------:R-:W-:-:S02]  /*1680*/  @!P3 IMAD.IADD R21, R21, 0x1, -R0 ;  /* 0x000000011515b824 */ /* 0x000fc400078e0a00 */
[C---:B------:R-:W-:Y:S02]  /*1690*/  IMAD R25, R0.reuse, R4, R25 ;  /* 0x0000000400197224 */ /* 0x040fe400078e0219 */
[----:B------:R-:W-:Y:S01]  /*16a0*/  @!P6 IMAD.MOV R19, RZ, RZ, -R19 ;  /* 0x000000ffff13e224 */ /* 0x000fe200078e0a13 */
[C---:B------:R-:W-:Y:S01]  /*16b0*/  ISETP.GT.U32.AND P3, PT, R0.reuse, R21, PT ;  /* 0x000000150000720c */ /* 0x040fe20003f64070 */
[C---:B------:R-:W-:Y:S01]  /*16c0*/  IMAD.HI.U32 R4, R3.reuse, R31, RZ ;  /* 0x0000001f03047227 */ /* 0x040fe200078e00ff */
[C---:B------:R-:W-:Y:S02]  /*16d0*/  ISETP.GT.U32.AND P6, PT, R0.reuse, R27, PT ;  /* 0x0000001b0000720c */ /* 0x040fe40003fc4070 */
[----:B------:R-:W-:Y:S01]  /*16e0*/  ISETP.GT.U32.AND P4, PT, R0, R25, PT ;  /* 0x000000190000720c */ /* 0x000fe20003f84070 */
[----:B------:R-:W-:-:S04]  /*16f0*/  IMAD.HI.U32 R8, R3, R29, RZ ;  /* 0x0000001d03087227 */ /* 0x000fc800078e00ff */
[----:B------:R-:W-:Y:S02]  /*1700*/  IMAD.MOV R4, RZ, RZ, -R4 ;  /* 0x000000ffff047224 */ /* 0x000fe400078e0a04 */
[----:B------:R-:W-:Y:S02]  /*1710*/  IMAD.MOV R8, RZ, RZ, -R8 ;  /* 0x000000ffff087224 */ /* 0x000fe400078e0a08 */
[C---:B------:R-:W-:Y:S02]  /*1720*/  IMAD R31, R0.reuse, R4, R31 ;  /* 0x00000004001f7224 */ /* 0x040fe400078e021f */
[----:B------:R-:W-:Y:S01]  /*1730*/  IMAD R29, R0, R8, R29 ;  /* 0x00000008001d7224 */ /* 0x000fe200078e021d */
[----:B------:R-:W-:Y:S01]  /*1740*/  LOP3.LUT R8, R16, 0x4c, RZ, 0xfc, !PT ;  /* 0x0000004c10087812 */ /* 0x000fe200078efcff */
[--C-:B------:R-:W-:Y:S01]  /*1750*/  @!P5 IMAD.IADD R23, R23, 0x1, -R0.reuse ;  /* 0x000000011717d824 */ /* 0x100fe200078e0a00 */
[----:B------:R-:W-:Y:S01]  /*1760*/  ISETP.GT.U32.AND P5, PT, R0, R31, PT ;  /* 0x0000001f0000720c */ /* 0x000fe20003fa4070 */
[--C-:B------:R-:W-:Y:S01]  /*1770*/  @!P3 IMAD.IADD R21, R21, 0x1, -R0.reuse ;  /* 0x000000011515b824 */ /* 0x100fe200078e0a00 */
[----:B------:R-:W-:Y:S01]  /*1780*/  IABS R33, R8 ;  /* 0x0000000800217213 */ /* 0x000fe20000000000 */
[----:B------:R-:W-:Y:S01]  /*1790*/  @!P6 IMAD.IADD R27, R27, 0x1, -R0 ;  /* 0x000000011b1be824 */ /* 0x000fe200078e0a00 */
[----:B------:R-:W-:Y:S01]  /*17a0*/  ISETP.GE.AND P6, PT, R10, RZ, PT ;  /* 0x000000ff0a00720c */ /* 0x000fe20003fc6270 */
[----:B------:R-:W-:Y:S01]  /*17b0*/  @!P0 IMAD.MOV R21, RZ, RZ, -R21 ;  /* 0x000000ffff158224 */ /* 0x000fe200078e0a15 */
[C---:B------:R-:W-:Y:S01]  /*17c0*/  ISETP.GT.U32.AND P3, PT, R0.reuse, R29, PT ;  /* 0x0000001d0000720c */ /* 0x040fe20003f64070 */
[----:B------:R-:W-:Y:S01]  /*17d0*/  IMAD.HI.U32 R4, R3, R33, RZ ;  /* 0x0000002103047227 */ /* 0x000fe200078e00ff */
[----:B------:R-:W-:-:S02]  /*17e0*/  ISETP.GT.U32.AND P0, PT, R0, R27, PT ;  /* 0x0000001b0000720c */ /* 0x000fc40003f04070 */
[----:B------:R-:W-:Y:S01]  /*17f0*/  LOP3.LUT R10, R16, 0x34, RZ, 0xfc, !PT ;  /* 0x00000034100a7812 */ /* 0x000fe200078efcff */
[----:B------:R-:W-:-:S03]  /*1800*/  IMAD.HI.U32 R6, R3, R35, RZ ;  /* 0x0000002303067227 */ /* 0x000fc600078e00ff */
[----:B------:R-:W-:Y:S01]  /*1810*/  IABS R45, R10 ;  /* 0x0000000a002d7213 */ /* 0x000fe20000000000 */
[----:B------:R-:W-:Y:S02]  /*1820*/  IMAD.MOV R4, RZ, RZ, -R4 ;  /* 0x000000ffff047224 */ /* 0x000fe400078e0a04 */
[----:B------:R-:W-:Y:S02]  /*1830*/  @!P5 IMAD.IADD R31, R31, 0x1, -R0 ;  /* 0x000000011f1fd824 */ /* 0x000fe400078e0a00 */
[----:B------:R-:W-:Y:S02]  /*1840*/  IMAD.MOV R6, RZ, RZ, -R6 ;  /* 0x000000ffff067224 */ /* 0x000fe400078e0a06 */
[C---:B------:R-:W-:Y:S01]  /*1850*/  IMAD R33, R0.reuse, R4, R33 ;  /* 0x0000000400217224 */ /* 0x040fe200078e0221 */
[C---:B------:R-:W-:Y:S01]  /*1860*/  ISETP.GT.U32.AND P5, PT, R0.reuse, R31, PT ;  /* 0x0000001f0000720c */ /* 0x040fe20003fa4070 */
[----:B------:R-:W-:Y:S01]  /*1870*/  IMAD R35, R0, R6, R35 ;  /* 0x0000000600237224 */ /* 0x000fe200078e0223 */
[----:B------:R-:W-:Y:S01]  /*1880*/  LOP3.LUT R4, R16, 0x44, RZ, 0xfc, !PT ;  /* 0x0000004410047812 */ /* 0x000fe200078efcff */
[--C-:B------:R-:W-:Y:S01]  /*1890*/  @!P0 IMAD.IADD R27, R27, 0x1, -R0.reuse ;  /* 0x000000011b1b8824 */ /* 0x100fe200078e0a00 */
[C---:B------:R-:W-:Y:S01]  /*18a0*/  ISETP.GT.U32.AND P0, PT, R0.reuse, R33, PT ;  /* 0x000000210000720c */ /* 0x040fe20003f04070 */
[--C-:B------:R-:W-:Y:S01]  /*18b0*/  @!P4 IMAD.IADD R25, R25, 0x1, -R0.reuse ;  /* 0x000000011919c824 */ /* 0x100fe200078e0a00 */
[----:B------:R-:W-:Y:S01]  /*18c0*/  IABS R37, R4 ;  /* 0x0000000400257213 */ /* 0x000fe20000000000 */
[----:B------:R-:W-:Y:S01]  /*18d0*/  @!P6 IMAD.MOV R27, RZ, RZ, -R27 ;  /* 0x000000ffff1be224 */ /* 0x000fe200078e0a1b */
[C---:B------:R-:W-:Y:S01]  /*18e0*/  ISETP.GT.U32.AND P6, PT, R0.reuse, R35, PT ;  /* 0x000000230000720c */ /* 0x040fe20003fc4070 */
[--C-:B------:R-:W-:Y:S01]  /*18f0*/  @!P3 IMAD.IADD R29, R29, 0x1, -R0.reuse ;  /* 0x000000011d1db824 */ /* 0x100fe200078e0a00 */
[----:B------:R-:W-:Y:S01]  /*1900*/  ISETP.GT.U32.AND P4, PT, R0, R25, PT ;  /* 0x000000190000720c */ /* 0x000fe20003f84070 */
[----:B------:R-:W-:Y:S01]  /*1910*/  @!P1 IMAD.MOV R23, RZ, RZ, -R23 ;  /* 0x000000ffff179224 */ /* 0x000fe200078e0a17 */
[----:B------:R-:W-:Y:S01]  /*1920*/  LOP3.LUT R6, R16, 0x40, RZ, 0xfc, !PT ;  /* 0x0000004010067812 */ /* 0x000fe200078efcff */
[----:B------:R-:W-:Y:S01]  /*1930*/  @!P5 IMAD.IADD R31, R31, 0x1, -R0 ;  /* 0x000000011f1fd824 */ /* 0x000fe200078e0a00 */
[----:B------:R-:W-:Y:S01]  /*1940*/  ISETP.GE.AND P5, PT, R4, RZ, PT ;  /* 0x000000ff0400720c */ /* 0x000fe20003fa6270 */
[----:B------:R-:W-:Y:S01]  /*1950*/  IMAD.HI.U32 R4, R3, R37, RZ ;  /* 0x0000002503047227 */ /* 0x000fe200078e00ff */
[----:B------:R-:W-:-:S02]  /*1960*/  IABS R39, R6 ;  /* 0x0000000600277213 */ /* 0x000fc40000000000 */
[----:B------:R-:W-:Y:S01]  /*1970*/  ISETP.GT.U32.AND P1, PT, R0, R29, PT ;  /* 0x0000001d0000720c */ /* 0x000fe20003f24070 */
[--C-:B------:R-:W-:Y:S01]  /*1980*/  @!P0 IMAD.IADD R33, R33, 0x1, -R0.reuse ;  /* 0x0000000121218824 */ /* 0x100fe200078e0a00 */
[----:B------:R-:W-:Y:S01]  /*1990*/  ISETP.GE.AND P0, PT, R6, RZ, PT ;  /* 0x000000ff0600720c */ /* 0x000fe20003f06270 */
[----:B------:R-:W-:Y:S01]  /*19a0*/  @!P6 IMAD.IADD R35, R35, 0x1, -R0 ;  /* 0x000000012323e824 */ /* 0x000fe200078e0a00 */
[----:B------:R-:W-:Y:S01]  /*19b0*/  ISETP.GE.AND P3, PT, R14, RZ, PT ;  /* 0x000000ff0e00720c */ /* 0x000fe20003f66270 */
[----:B------:R-:W-:Y:S01]  /*19c0*/  IMAD.MOV R6, RZ, RZ, -R4 ;  /* 0x000000ffff067224 */ /* 0x000fe200078e0a04 */
[----:B------:R-:W-:Y:S01]  /*19d0*/  ISETP.GT.U32.AND P6, PT, R0, R33, PT ;  /* 0x000000210000720c */ /* 0x000fe20003fc4070 */
[----:B------:R-:W-:Y:S01]  /*19e0*/  IMAD.HI.U32 R4, R3, R39, RZ ;  /* 0x0000002703047227 */ /* 0x000fe200078e00ff */
[----:B------:R-:W-:-:S03]  /*19f0*/  LOP3.LUT R14, R16, 0x28, RZ, 0xfc, !PT ;  /* 0x00000028100e7812 */ /* 0x000fc600078efcff */
[----:B------:R-:W-:Y:S01]  /*1a00*/  @!P4 IMAD.IADD R25, R25, 0x1, -R0 ;  /* 0x000000011919c824 */ /* 0x000fe200078e0a00 */
[----:B------:R-:W-:Y:S01]  /*1a10*/  ISETP.GE.AND P4, PT, R12, RZ, PT ;  /* 0x000000ff0c00720c */ /* 0x000fe20003f86270 */
[----:B------:R-:W-:Y:S01]  /*1a20*/  IMAD.MOV R4, RZ, RZ, -R4 ;  /* 0x000000ffff047224 */ /* 0x000fe200078e0a04 */
[----:B------:R-:W-:Y:S01]  /*1a30*/  LOP3.LUT R12, R16, 0x2c, RZ, 0xfc, !PT ;  /* 0x0000002c100c7812 */ /* 0x000fe200078efcff */
[--C-:B------:R-:W-:Y:S01]  /*1a40*/  @!P1 IMAD.IADD R29, R29, 0x1, -R0.reuse ;  /* 0x000000011d1d9824 */ /* 0x100fe200078e0a00 */
[----:B------:R-:W-:Y:S01]  /*1a50*/  ISETP.GE.AND P1, PT, R18, RZ, PT ;  /* 0x000000ff1200720c */ /* 0x000fe20003f26270 */
[C---:B------:R-:W-:Y:S01]  /*1a60*/  IMAD R39, R0.reuse, R4, R39 ;  /* 0x0000000400277224 */ /* 0x040fe200078e0227 */
[----:B------:R-:W-:Y:S01]  /*1a70*/  IABS R49, R12 ;  /* 0x0000000c00317213 */ /* 0x000fe20000000000 */
[----:B------:R-:W-:Y:S01]  /*1a80*/  @!P6 IMAD.IADD R33, R33, 0x1, -R0 ;  /* 0x000000012121e824 */ /* 0x000fe200078e0a00 */
[----:B------:R-:W-:Y:S01]  /*1a90*/  IABS R51, R14 ;  /* 0x0000000e00337213 */ /* 0x000fe20000000000 */
[----:B------:R-:W-:Y:S01]  /*1aa0*/  @!P2 IMAD.MOV R25, RZ, RZ, -R25 ;  /* 0x000000ffff19a224 */ /* 0x000fe200078e0a19 */
[C---:B------:R-:W-:Y:S01]  /*1ab0*/  ISETP.GT.U32.AND P6, PT, R0.reuse, R39, PT ;  /* 0x000000270000720c */ /* 0x040fe20003fc4070 */
[----:B------:R-:W-:Y:S01]  /*1ac0*/  IMAD R37, R0, R6, R37 ;  /* 0x0000000600257224 */ /* 0x000fe200078e0225 */
[----:B------:R-:W-:Y:S01]  /*1ad0*/  ISETP.GE.AND P2, PT, R8, RZ, PT ;  /* 0x000000ff0800720c */ /* 0x000fe20003f46270 */
[----:B------:R-:W-:Y:S01]  /*1ae0*/  @!P4 IMAD.MOV R29, RZ, RZ, -R29 ;  /* 0x000000ffff1dc224 */ /* 0x000fe200078e0a1d */
[----:B------:R-:W-:Y:S01]  /*1af0*/  ISETP.GT.U32.AND P4, PT, R0, R35, PT ;  /* 0x000000230000720c */ /* 0x000fe20003f84070 */
[----:B------:R-:W-:Y:S01]  /*1b00*/  @!P3 IMAD.MOV R31, RZ, RZ, -R31 ;  /* 0x000000ffff1fb224 */ /* 0x000fe200078e0a1f */
[----:B------:R-:W-:-:S02]  /*1b10*/  LOP3.LUT R8, R16, 0x38, RZ, 0xfc, !PT ;  /* 0x0000003810087812 */ /* 0x000fc400078efcff */
[----:B------:R-:W-:Y:S02]  /*1b20*/  LOP3.LUT R6, R16, 0x3c, RZ, 0xfc, !PT ;  /* 0x0000003c10067812 */ /* 0x000fe400078efcff */
[----:B------:R-:W-:Y:S02]  /*1b30*/  ISETP.GT.U32.AND P3, PT, R0, R37, PT ;  /* 0x000000250000720c */ /* 0x000fe40003f64070 */
[----:B------:R-:W-:Y:S01]  /*1b40*/  IABS R43, R8 ;  /* 0x00000008002b7213 */ /* 0x000fe20000000000 */
[--C-:B------:R-:W-:Y:S01]  /*1b50*/  @!P6 IMAD.IADD R39, R39, 0x1, -R0.reuse ;  /* 0x000000012727e824 */ /* 0x100fe200078e0a00 */
[----:B------:R-:W-:Y:S01]  /*1b60*/  IABS R41, R6 ;  /* 0x0000000600297213 */ /* 0x000fe20000000000 */
[----:B------:R-:W-:Y:S01]  /*1b70*/  @!P2 IMAD.MOV R33, RZ, RZ, -R33 ;  /* 0x000000ffff21a224 */ /* 0x000fe200078e0a21 */
[----:B------:R-:W-:Y:S01]  /*1b80*/  LOP3.LUT R18, R16, 0x24, RZ, 0xfc, !PT ;  /* 0x0000002410127812 */ /* 0x000fe200078efcff */
[----:B------:R-:W-:Y:S01]  /*1b90*/  @!P4 IMAD.IADD R35, R35, 0x1, -R0 ;  /* 0x000000012323c824 */ /* 0x000fe200078e0a00 */
[----:B------:R-:W-:Y:S01]  /*1ba0*/  ISETP.GE.AND P4, PT, R6, RZ, PT ;  /* 0x000000ff0600720c */ /* 0x000fe20003f86270 */
[----:B------:R-:W-:Y:S01]  /*1bb0*/  IMAD.HI.U32 R6, R3, R43, RZ ;  /* 0x0000002b03067227 */ /* 0x000fe200078e00ff */
[----:B------:R-:W-:-:S02]  /*1bc0*/  ISETP.GT.U32.AND P6, PT, R0, R39, PT ;  /* 0x000000270000720c */ /* 0x000fc40003fc4070 */
[----:B------:R-:W-:Y:S01]  /*1bd0*/  IABS R53, R18 ;  /* 0x0000001200357213 */ /* 0x000fe20000000000 */
[----:B------:R-:W-:Y:S02]  /*1be0*/  IMAD.MOV R6, RZ, RZ, -R6 ;  /* 0x000000ffff067224 */ /* 0x000fe400078e0a06 */
[----:B------:R-:W-:Y:S01]  /*1bf0*/  @!P3 IMAD.IADD R37, R37, 0x1, -R0 ;  /* 0x000000012525b824 */ /* 0x000fe200078e0a00 */
[----:B------:R-:W-:Y:S01]  /*1c00*/  ISETP.GE.AND P3, PT, R8, RZ, PT ;  /* 0x000000ff0800720c */ /* 0x000fe20003f66270 */
[C---:B------:R-:W-:Y:S02]  /*1c10*/  IMAD R43, R0.reuse, R6, R43 ;  /* 0x00000006002b7224 */ /* 0x040fe400078e022b */
[----:B------:R-:W-:Y:S01]  /*1c20*/  IMAD.HI.U32 R4, R3, R41, RZ ;  /* 0x0000002903047227 */ /* 0x000fe200078e00ff */
[----:B------:R-:W-:-:S03]  /*1c30*/  ISETP.GT.U32.AND P2, PT, R0, R37, PT ;  /* 0x000000250000720c */ /* 0x000fc60003f44070 */
[----:B------:R-:W-:Y:S01]  /*1c40*/  @!P6 IMAD.IADD R39, R39, 0x1, -R0 ;  /* 0x000000012727e824 */ /* 0x000fe200078e0a00 */
[----:B------:R-:W-:Y:S01]  /*1c50*/  ISETP.GT.U32.AND P6, PT, R0, R43, PT ;  /* 0x0000002b0000720c */ /* 0x000fe20003fc4070 */
[----:B------:R-:W-:Y:S02]  /*1c60*/  IMAD.MOV R4, RZ, RZ, -R4 ;  /* 0x000000ffff047224 */ /* 0x000fe400078e0a04 */
[----:B------:R-:W-:-:S04]  /*1c70*/  IMAD.HI.U32 R8, R3, R45, RZ ;  /* 0x0000002d03087227 */ /* 0x000fc800078e00ff */
[----:B------:R-:W-:Y:S01]  /*1c80*/  IMAD R41, R0, R4, R41 ;  /* 0x0000000400297224 */ /* 0x000fe200078e0229 */
[----:B------:R-:W-:Y:S01]  /*1c90*/  LOP3.LUT R4, R16, 0x30, RZ, 0xfc, !PT ;  /* 0x0000003010047812 */ /* 0x000fe200078efcff */
[----:B------:R-:W-:Y:S02]  /*1ca0*/  @!P2 IMAD.IADD R37, R37, 0x1, -R0 ;  /* 0x000000012525a824 */ /* 0x000fe400078e0a00 */
[----:B------:R-:W-:Y:S01]  /*1cb0*/  IMAD.MOV R8, RZ, RZ, -R8 ;  /* 0x000000ffff087224 */ /* 0x000fe200078e0a08 */
[----:B------:R-:W-:Y:S01]  /*1cc0*/  ISETP.GT.U32.AND P2, PT, R0, R41, PT ;  /* 0x000000290000720c */ /* 0x000fe20003f44070 */
[----:B------:R-:W-:Y:S01]  /*1cd0*/  @!P6 IMAD.IADD R43, R43, 0x1, -R0 ;  /* 0x000000012b2be824 */ /* 0x000fe200078e0a00 */
[----:B------:R-:W-:Y:S01]  /*1ce0*/  IABS R47, R4 ;  /* 0x00000004002f7213 */ /* 0x000fe20000000000 */
[----:B------:R-:W-:Y:S01]  /*1cf0*/  @!P5 IMAD.MOV R37, RZ, RZ, -R37 ;  /* 0x000000ffff25d224 */ /* 0x000fe200078e0a25 */
[----:B------:R-:W-:Y:S01]  /*1d00*/  ISETP.GE.AND P5, PT, R4, RZ, PT ;  /* 0x000000ff0400720c */ /* 0x000fe20003fa6270 */
[C---:B------:R-:W-:Y:S01]  /*1d10*/  IMAD R45, R0.reuse, R8, R45 ;  /* 0x00000008002d7224 */ /* 0x040fe200078e022d */
[----:B------:R-:W-:Y:S01]  /*1d20*/  ISETP.GT.U32.AND P6, PT, R0, R43, PT ;  /* 0x0000002b0000720c */ /* 0x000fe20003fc4070 */
[----:B------:R-:W-:-:S04]  /*1d30*/  IMAD.HI.U32 R4, R3, R47, RZ ;  /* 0x0000002f03047227 */ /* 0x000fc800078e00ff */
[----:B------:R-:W-:Y:S01]  /*1d40*/  @!P1 IMAD.MOV R35, RZ, RZ, -R35 ;  /* 0x000000ffff239224 */ /* 0x000fe200078e0a23 */
[----:B------:R-:W-:Y:S01]  /*1d50*/  ISETP.GE.AND P1, PT, R10, RZ, PT ;  /* 0x000000ff0a00720c */ /* 0x000fe20003f26270 */
[----:B------:R-:W-:Y:S01]  /*1d60*/  @!P0 IMAD.MOV R39, RZ, RZ, -R39 ;  /* 0x000000ffff278224 */ /* 0x000fe200078e0a27 */
[C---:B------:R-:W-:Y:S01]  /*1d70*/  ISETP.GT.U32.AND P0, PT, R0.reuse, R45, PT ;  /* 0x0000002d0000720c */ /* 0x040fe20003f04070 */
[----:B------:R-:W-:Y:S02]  /*1d80*/  IMAD.MOV R10, RZ, RZ, -R4 ;  /* 0x000000ffff0a7224 */ /* 0x000fe400078e0a04 */
[--C-:B------:R-:W-:Y:S02]  /*1d90*/  @!P2 IMAD.IADD R41, R41, 0x1, -R0.reuse ;  /* 0x000000012929a824 */ /* 0x100fe400078e0a00 */
[C---:B------:R-:W-:Y:S02]  /*1da0*/  IMAD R47, R0.reuse, R10, R47 ;  /* 0x0000000a002f7224 */ /* 0x040fe400078e022f */
[----:B------:R-:W-:Y:S01]  /*1db0*/  @!P6 IMAD.IADD R43, R43, 0x1, -R0 ;  /* 0x000000012b2be824 */ /* 0x000fe200078e0a00 */
[C---:B------:R-:W-:Y:S01]  /*1dc0*/  ISETP.GT.U32.AND P2, PT, R0.reuse, R41, PT ;  /* 0x000000290000720c */ /* 0x040fe20003f44070 */
[----:B------:R-:W-:Y:S01]  /*1dd0*/  IMAD.HI.U32 R6, R3, R49, RZ ;  /* 0x0000003103067227 */ /* 0x000fe200078e00ff */
[----:B------:R-:W-:-:S03]  /*1de0*/  ISETP.GT.U32.AND P6, PT, R0, R47, PT ;  /* 0x0000002f0000720c */ /* 0x000fc60003fc4070 */
[----:B------:R-:W-:Y:S02]  /*1df0*/  @!P0 IMAD.IADD R45, R45, 0x1, -R0 ;  /* 0x000000012d2d8824 */ /* 0x000fe400078e0a00 */
[----:B------:R-:W-:-:S03]  /*1e00*/  IMAD.HI.U32 R8, R3, R51, RZ ;  /* 0x0000003303087227 */ /* 0x000fc600078e00ff */
[----:B------:R-:W-:Y:S01]  /*1e10*/  ISETP.GT.U32.AND P0, PT, R0, R45, PT ;  /* 0x0000002d0000720c */ /* 0x000fe20003f04070 */
[----:B------:R-:W-:Y:S02]  /*1e20*/  IMAD.MOV R6, RZ, RZ, -R6 ;  /* 0x000000ffff067224 */ /* 0x000fe400078e0a06 */
[--C-:B------:R-:W-:Y:S01]  /*1e30*/  @!P2 IMAD.IADD R41, R41, 0x1, -R0.reuse ;  /* 0x000000012929a824 */ /* 0x100fe200078e0a00 */
[----:B------:R-:W-:Y:S01]  /*1e40*/  ISETP.GE.AND P2, PT, R12, RZ, PT ;  /* 0x000000ff0c00720c */ /* 0x000fe20003f46270 */
[----:B------:R-:W-:Y:S02]  /*1e50*/  @!P6 IMAD.IADD R47, R47, 0x1, -R0 ;  /* 0x000000012f2fe824 */ /* 0x000fe400078e0a00 */
[----:B------:R-:W-:Y:S02]  /*1e60*/  IMAD.MOV R8, RZ, RZ, -R8 ;  /* 0x000000ffff087224 */ /* 0x000fe400078e0a08 */
[----:B------:R-:W-:Y:S01]  /*1e70*/  @!P4 IMAD.MOV R41, RZ, RZ, -R41 ;  /* 0x000000ffff29c224 */ /* 0x000fe200078e0a29 */
[C---:B------:R-:W-:Y:S01]  /*1e80*/  ISETP.GT.U32.AND P4, PT, R0.reuse, R47, PT ;  /* 0x0000002f0000720c */ /* 0x040fe20003f84070 */
[----:B------:R-:W-:-:S02]  /*1e90*/  IMAD R49, R0, R6, R49 ;  /* 0x0000000600317224 */ /* 0x000fc400078e0231 */
[----:B------:R-:W-:-:S04]  /*1ea0*/  IMAD.HI.U32 R4, R3, R53, RZ ;  /* 0x0000003503047227 */ /* 0x000fc800078e00ff */
[C---:B------:R-:W-:Y:S02]  /*1eb0*/  IMAD R51, R0.reuse, R8, R51 ;  /* 0x0000000800337224 */ /* 0x040fe400078e0233 */
[----:B------:R-:W-:Y:S01]  /*1ec0*/  @!P0 IMAD.IADD R45, R45, 0x1, -R0 ;  /* 0x000000012d2d8824 */ /* 0x000fe200078e0a00 */
[C---:B------:R-:W-:Y:S01]  /*1ed0*/  ISETP.GT.U32.AND P0, PT, R0.reuse, R49, PT ;  /* 0x000000310000720c */ /* 0x040fe20003f04070 */
[----:B------:R-:W-:Y:S01]  /*1ee0*/  IMAD.MOV R4, RZ, RZ, -R4 ;  /* 0x000000ffff047224 */ /* 0x000fe200078e0a04 */
[C---:B------:R-:W-:Y:S01]  /*1ef0*/  ISETP.GT.U32.AND P6, PT, R0.reuse, R51, PT ;  /* 0x000000330000720c */ /* 0x040fe20003fc4070 */
[----:B------:R-:W-:Y:S02]  /*1f00*/  @!P4 IMAD.IADD R47, R47, 0x1, -R0 ;  /* 0x000000012f2fc824 */ /* 0x000fe400078e0a00 */
[----:B------:R-:W-:Y:S02]  /*1f10*/  IMAD R53, R0, R4, R53 ;  /* 0x0000000400357224 */ /* 0x000fe400078e0235 */
[----:B------:R-:W-:-:S03]  /*1f20*/  IMAD.HI.U32 R6, R3, R57, RZ ;  /* 0x0000003903067227 */ /* 0x000fc600078e00ff */
[C---:B------:R-:W-:Y:S01]  /*1f30*/  ISETP.GT.U32.AND P4, PT, R0.reuse, R53, PT ;  /* 0x000000350000720c */ /* 0x040fe20003f84070 */
[----:B------:R-:W-:Y:S02]  /*1f40*/  IMAD.MOV R6, RZ, RZ, -R6 ;  /* 0x000000ffff067224 */ /* 0x000fe400078e0a06 */
[--C-:B------:R-:W-:Y:S02]  /*1f50*/  @!P0 IMAD.IADD R49, R49, 0x1, -R0.reuse ;  /* 0x0000000131318824 */ /* 0x100fe400078e0a00 */
[----:B------:R-:W-:Y:S02]  /*1f60*/  @!P6 IMAD.IADD R51, R51, 0x1, -R0 ;  /* 0x000000013333e824 */ /* 0x000fe400078e0a00 */
[C---:B------:R-:W-:Y:S01]  /*1f70*/  IMAD R57, R0.reuse, R6, R57 ;  /* 0x0000000600397224 */ /* 0x040fe200078e0239 */
[C---:B------:R-:W-:Y:S01]  /*1f80*/  ISETP.GT.U32.AND P0, PT, R0.reuse, R49, PT ;  /* 0x000000310000720c */ /* 0x040fe20003f04070 */
[----:B------:R-:W-:Y:S01]  /*1f90*/  IMAD.HI.U32 R4, R3, R55, RZ ;  /* 0x0000003703047227 */ /* 0x000fe200078e00ff */
[----:B------:R-:W-:-:S03]  /*1fa0*/  ISETP.GT.U32.AND P6, PT, R0, R51, PT ;  /* 0x000000330000720c */ /* 0x000fc60003fc4070 */
[----:B------:R-:W-:Y:S01]  /*1fb0*/  @!P4 IMAD.IADD R53, R53, 0x1, -R0 ;  /* 0x000000013535c824 */ /* 0x000fe200078e0a00 */
[----:B------:R-:W-:Y:S01]  /*1fc0*/  ISETP.GT.U32.AND P4, PT, R0, R57, PT ;  /* 0x000000390000720c */ /* 0x000fe20003f84070 */
[----:B------:R-:W-:-:S04]  /*1fd0*/  IMAD.HI.U32 R8, R3, R59, RZ ;  /* 0x0000003b03087227 */ /* 0x000fc800078e00ff */
[----:B------:R-:W-:Y:S02]  /*1fe0*/  IMAD.MOV R4, RZ, RZ, -R4 ;  /* 0x000000ffff047224 */ /* 0x000fe400078e0a04 */
[----:B------:R-:W-:Y:S02]  /*1ff0*/  IMAD.MOV R8, RZ, RZ, -R8 ;  /* 0x000000ffff087224 */ /* 0x000fe400078e0a08 */
[----:B------:R-:W-:Y:S02]  /*2000*/  IMAD R55, R0, R4, R55 ;  /* 0x0000000400377224 */ /* 0x000fe400078e0237 */
[--C-:B------:R-:W-:Y:S01]  /*2010*/  @!P0 IMAD.IADD R49, R49, 0x1, -R0.reuse ;  /* 0x0000000131318824 */ /* 0x100fe200078e0a00 */
[----:B------:R-:W-:Y:S01]  /*2020*/  ISETP.GE.AND P0, PT, R14, RZ, PT ;  /* 0x000000ff0e00720c */ /* 0x000fe20003f06270 */
[----:B------:R-:W-:Y:S01]  /*2030*/  IMAD R59, R0, R8, R59 ;  /* 0x00000008003b7224 */ /* 0x000fe200078e023b */
[----:B------:R-:W-:Y:S01]  /*2040*/  LOP3.LUT R14, R16, 0x10, RZ, 0xfc, !PT ;  /* 0x00000010100e7812 */ /* 0x000fe200078efcff */
[--C-:B------:R-:W-:Y:S01]  /*2050*/  @!P6 IMAD.IADD R51, R51, 0x1, -R0.reuse ;  /* 0x000000013333e824 */ /* 0x100fe200078e0a00 */
[C---:B------:R-:W-:Y:S01]  /*2060*/  ISETP.GT.U32.AND P6, PT, R0.reuse, R55, PT ;  /* 0x000000370000720c */ /* 0x040fe20003fc4070 */
[----:B------:R-:W-:Y:S01]  /*2070*/  @!P4 IMAD.IADD R57, R57, 0x1, -R0 ;  /* 0x000000013939c824 */ /* 0x000fe200078e0a00 */
[----:B------:R-:W-:Y:S01]  /*2080*/  IABS R63, R14 ;  /* 0x0000000e003f7213 */ /* 0x000fe20000000000 */
[----:B------:R-:W-:Y:S01]  /*2090*/  IMAD.HI.U32 R10, R3, R61, RZ ;  /* 0x0000003d030a7227 */ /* 0x000fe200078e00ff */
[----:B------:R-:W-:-:S03]  /*20a0*/  ISETP.GT.U32.AND P4, PT, R0, R59, PT ;  /* 0x0000003b0000720c */ /* 0x000fc60003f84070 */
[----:B------:R-:W-:-:S04]  /*20b0*/  IMAD.HI.U32 R4, R3, R63, RZ ;  /* 0x0000003f03047227 */ /* 0x000fc800078e00ff */
[----:B------:R-:W-:Y:S01]  /*20c0*/  @!P3 IMAD.MOV R43, RZ, RZ, -R43 ;  /* 0x000000ffff2bb224 */ /* 0x000fe200078e0a2b */
[----:B------:R-:W-:Y:S01]  /*20d0*/  ISETP.GT.U32.AND P3, PT, R0, R53, PT ;  /* 0x000000350000720c */ /* 0x000fe20003f64070 */
[----:B------:R-:W-:Y:S01]  /*20e0*/  @!P6 IMAD.IADD R55, R55, 0x1, -R0 ;  /* 0x000000013737e824 */ /* 0x000fe200078e0a00 */
[----:B------:R-:W-:Y:S01]  /*20f0*/  ISETP.GE.AND P6, PT, R16, RZ, PT ;  /* 0x000000ff1000720c */ /* 0x000fe20003fc6270 */
[----:B------:R-:W-:-:S04]  /*2100*/  IMAD.HI.U32 R6, R3, R65, RZ ;  /* 0x0000004103067227 */ /* 0x000fc800078e00ff */
[----:B------:R-:W-:Y:S01]  /*2110*/  IMAD.MOV R12, RZ, RZ, -R4 ;  /* 0x000000ffff0c7224 */ /* 0x000fe200078e0a04 */
[----:B------:R-:W-:Y:S01]  /*2120*/  LOP3.LUT R4, R16, 0x4, RZ, 0xfc, !PT ;  /* 0x0000000410047812 */ /* 0x000fe200078efcff */
[----:B------:R-:W-:Y:S02]  /*2130*/  IMAD.MOV R10, RZ, RZ, -R10 ;  /* 0x000000ffff0a7224 */ /* 0x000fe400078e0a0a */
[----:B------:R-:W-:Y:S02]  /*2140*/  IMAD.MOV R6, RZ, RZ, -R6 ;  /* 0x000000ffff067224 */ /* 0x000fe400078e0a06 */
[C---:B------:R-:W-:Y:S01]  /*2150*/  IMAD R63, R0.reuse, R12, R63 ;  /* 0x0000000c003f7224 */ /* 0x040fe200078e023f */
[----:B------:R-:W-:Y:S01]  /*2160*/  IABS R12, R4 ;  /* 0x00000004000c7213 */ /* 0x000fe20000000000 */
[----:B------:R-:W-:Y:S01]  /*2170*/  @!P4 IMAD.IADD R59, R59, 0x1, -R0 ;  /* 0x000000013b3bc824 */ /* 0x000fe200078e0a00 */
[C---:B------:R-:W-:Y:S01]  /*2180*/  ISETP.GT.U32.AND P4, PT, R0.reuse, R57, PT ;  /* 0x000000390000720c */ /* 0x040fe20003f84070 */
[----:B------:R-:W-:Y:S01]  /*2190*/  @!P1 IMAD.MOV R45, RZ, RZ, -R45 ;  /* 0x000000ffff2d9224 */ /* 0x000fe200078e0a2d */
[C---:B------:R-:W-:Y:S01]  /*21a0*/  ISETP.GT.U32.AND P1, PT, R0.reuse, R55, PT ;  /* 0x000000370000720c */ /* 0x040fe20003f24070 */
[----:B------:R-:W-:-:S02]  /*21b0*/  IMAD R61, R0, R10, R61 ;  /* 0x0000000a003d7224 */ /* 0x000fc400078e023d */
[----:B------:R-:W-:-:S04]  /*21c0*/  IMAD.HI.U32 R10, R3, R69, RZ ;  /* 0x00000045030a7227 */ /* 0x000fc800078e00ff */
[C---:B------:R-:W-:Y:S02]  /*21d0*/  IMAD R65, R0.reuse, R6, R65 ;  /* 0x0000000600417224 */ /* 0x040fe400078e0241 */
[----:B------:R-:W-:Y:S01]  /*21e0*/  @!P5 IMAD.MOV R47, RZ, RZ, -R47 ;  /* 0x000000ffff2fd224 */ /* 0x000fe200078e0a2f */
[----:B------:R-:W-:Y:S01]  /*21f0*/  ISETP.GT.U32.AND P5, PT, R0, R59, PT ;  /* 0x0000003b0000720c */ /* 0x000fe20003fa4070 */
[----:B------:R-:W-:-:S04]  /*2200*/  IMAD.HI.U32 R8, R3, R67, RZ ;  /* 0x0000004303087227 */ /* 0x000fc800078e00ff */
[----:B------:R-:W-:Y:S02]  /*2210*/  IMAD.MOV R10, RZ, RZ, -R10 ;  /* 0x000000ffff0a7224 */ /* 0x000fe400078e0a0a */
[----:B------:R-:W-:Y:S02]  /*2220*/  IMAD.MOV.U32 R6, RZ, RZ, R12 ;  /* 0x000000ffff067224 */ /* 0x000fe400078e000c */
[----:B------:R-:W-:Y:S01]  /*2230*/  @!P2 IMAD.MOV R49, RZ, RZ, -R49 ;  /* 0x000000ffff31a224 */ /* 0x000fe200078e0a31 */
[C---:B------:R-:W-:Y:S01]  /*2240*/  ISETP.GT.U32.AND P2, PT, R0.reuse, R61, PT ;  /* 0x0000003d0000720c */ /* 0x040fe20003f44070 */
[----:B------:R-:W-:Y:S01]  /*2250*/  @!P0 IMAD.MOV R51, RZ, RZ, -R51 ;  /* 0x000000ffff338224 */ /* 0x000fe200078e0a33 */
[C---:B------:R-:W-:Y:S01]  /*2260*/  ISETP.GT.U32.AND P0, PT, R0.reuse, R63, PT ;  /* 0x0000003f0000720c */ /* 0x040fe20003f04070 */
[----:B------:R-:W-:Y:S01]  /*2270*/  @!P3 IMAD.IADD R53, R53, 0x1, -R0 ;  /* 0x000000013535b824 */ /* 0x000fe200078e0a00 */
[----:B------:R-:W-:Y:S01]  /*2280*/  ISETP.GT.U32.AND P3, PT, R0, R65, PT ;  /* 0x000000410000720c */ /* 0x000fe20003f64070 */
[----:B------:R-:W-:-:S02]  /*2290*/  IMAD.MOV R8, RZ, RZ, -R8 ;  /* 0x000000ffff087224 */ /* 0x000fc400078e0a08 */
[----:B------:R-:W-:Y:S02]  /*22a0*/  IMAD R69, R0, R10, R69 ;  /* 0x0000000a00457224 */ /* 0x000fe400078e0245 */
[----:B------:R-:W-:-:S04]  /*22b0*/  IMAD.HI.U32 R3, R3, R6, RZ ;  /* 0x0000000603037227 */ /* 0x000fc800078e00ff */
[C---:B------:R-:W-:Y:S02]  /*22c0*/  IMAD R67, R0.reuse, R8, R67 ;  /* 0x0000000800437224 */ /* 0x040fe400078e0243 */
[--C-:B------:R-:W-:Y:S01]  /*22d0*/  @!P1 IMAD.IADD R55, R55, 0x1, -R0.reuse ;  /* 0x0000000137379824 */ /* 0x100fe200078e0a00 */
[C---:B------:R-:W-:Y:S01]  /*22e0*/  ISETP.GT.U32.AND P1, PT, R0.reuse, R69, PT ;  /* 0x000000450000720c */ /* 0x040fe20003f24070 */
[----:B------:R-:W-:Y:S02]  /*22f0*/  IMAD.MOV R3, RZ, RZ, -R3 ;  /* 0x000000ffff037224 */ /* 0x000fe400078e0a03 */
[----:B------:R-:W-:Y:S01]  /*2300*/  @!P5 IMAD.IADD R59, R59, 0x1, -R0 ;  /* 0x000000013b3bd824 */ /* 0x000fe200078e0a00 */
[C---:B------:R-:W-:Y:S01]  /*2310*/  ISETP.GT.U32.AND P5, PT, R0.reuse, R67, PT ;  /* 0x000000430000720c */ /* 0x040fe20003fa4070 */
[----:B------:R-:W-:Y:S02]  /*2320*/  IMAD R3, R0, R3, R6 ;  /* 0x0000000300037224 */ /* 0x000fe400078e0206 */
[--C-:B------:R-:W-:Y:S01]  /*2330*/  @!P4 IMAD.IADD R57, R57, 0x1, -R0.reuse ;  /* 0x000000013939c824 */ /* 0x100fe200078e0a00 */
[----:B------:R-:W-:Y:S01]  /*2340*/  ISETP.GE.AND P4, PT, R18, RZ, PT ;  /* 0x000000ff1200720c */ /* 0x000fe20003f86270 */
[--C-:B------:R-:W-:Y:S01]  /*2350*/  @!P2 IMAD.IADD R61, R61, 0x1, -R0.reuse ;  /* 0x000000013d3da824 */ /* 0x100fe200078e0a00 */
[----:B------:R-:W-:Y:S01]  /*2360*/  ISETP.GE.AND P2, PT, R20, RZ, PT ;  /* 0x000000ff1400720c */ /* 0x000fe20003f46270 */
[--C-:B------:R-:W-:Y:S01]  /*2370*/  @!P0 IMAD.IADD R63, R63, 0x1, -R0.reuse ;  /* 0x000000013f3f8824 */ /* 0x100fe200078e0a00 */
[----:B------:R-:W-:Y:S01]  /*2380*/  ISETP.GE.AND P0, PT, R22, RZ, PT ;  /* 0x000000ff1600720c */ /* 0x000fe20003f06270 */
[--C-:B------:R-:W-:Y:S01]  /*2390*/  @!P3 IMAD.IADD R65, R65, 0x1, -R0.reuse ;  /* 0x000000014141b824 */ /* 0x100fe200078e0a00 */
[----:B------:R-:W-:Y:S01]  /*23a0*/  ISETP.GT.U32.AND P3, PT, R0, R3, PT ;  /* 0x000000030000720c */ /* 0x000fe20003f64070 */
[--C-:B------:R-:W-:Y:S01]  /*23b0*/  @!P1 IMAD.IADD R69, R69, 0x1, -R0.reuse ;  /* 0x0000000145459824 */ /* 0x100fe200078e0a00 */
[----:B------:R-:W-:Y:S01]  /*23c0*/  ISETP.GE.AND P1, PT, R24, RZ, PT ;  /* 0x000000ff1800720c */ /* 0x000fe20003f26270 */
[----:B------:R-:W-:Y:S01]  /*23d0*/  @!P5 IMAD.IADD R67, R67, 0x1, -R0 ;  /* 0x000000014343d824 */ /* 0x000fe200078e0a00 */
[----:B------:R-:W-:Y:S01]  /*23e0*/  ISETP.GT.U32.AND P5, PT, R0, R65, PT ;  /* 0x000000410000720c */ /* 0x000fe20003fa4070 */
[----:B------:R-:W-:-:S02]  /*23f0*/  IMAD.U32 R6, RZ, RZ, UR12 ;  /* 0x0000000cff067e24 */ /* 0x000fc4000f8e00ff */
[----:B------:R-:W-:Y:S01]  /*2400*/  @!P4 IMAD.MOV R53, RZ, RZ, -R53 ;  /* 0x000000ffff35c224 */ /* 0x000fe200078e0a35 */
[C---:B------:R-:W-:Y:S01]  /*2410*/  ISETP.GT.U32.AND P4, PT, R0.reuse, R61, PT ;  /* 0x0000003d0000720c */ /* 0x040fe20003f84070 */
[----:B------:R-:W-:Y:S01]  /*2420*/  @!P2 IMAD.MOV R55, RZ, RZ, -R55 ;  /* 0x000000ffff37a224 */ /* 0x000fe200078e0a37 */
[C---:B------:R-:W-:Y:S01]  /*2430*/  ISETP.GT.U32.AND P2, PT, R0.reuse, R63, PT ;  /* 0x0000003f0000720c */ /* 0x040fe20003f44070 */
[----:B------:R-:W-:Y:S01]  /*2440*/  @!P0 IMAD.MOV R57, RZ, RZ, -R57 ;  /* 0x000000ffff398224 */ /* 0x000fe200078e0a39 */
[C---:B------:R-:W-:Y:S01]  /*2450*/  ISETP.GT.U32.AND P0, PT, R0.reuse, R69, PT ;  /* 0x000000450000720c */ /* 0x040fe20003f04070 */
[--C-:B------:R-:W-:Y:S01]  /*2460*/  @!P3 IMAD.IADD R3, R3, 0x1, -R0.reuse ;  /* 0x000000010303b824 */ /* 0x100fe200078e0a00 */
[C---:B------:R-:W-:Y:S01]  /*2470*/  ISETP.GT.U32.AND P3, PT, R0.reuse, R67, PT ;  /* 0x000000430000720c */ /* 0x040fe20003f64070 */
[----:B------:R-:W-:Y:S02]  /*2480*/  @!P1 IMAD.MOV R59, RZ, RZ, -R59 ;  /* 0x000000ffff3b9224 */ /* 0x000fe400078e0a3b */
[--C-:B------:R-:W-:Y:S01]  /*2490*/  @!P5 IMAD.IADD R65, R65, 0x1, -R0.reuse ;  /* 0x000000014141d824 */ /* 0x100fe200078e0a00 */
[----:B------:R-:W-:Y:S01]  /*24a0*/  ISETP.GT.U32.AND P1, PT, R0, R3, PT ;  /* 0x000000030000720c */ /* 0x000fe20003f24070 */
[----:B------:R-:W-:Y:S01]  /*24b0*/  VIADD R6, R6, 0x1000 ;  /* 0x0000100006067836 */ /* 0x000fe20000000000 */
[----:B------:R-:W-:Y:S01]  /*24c0*/  ISETP.GE.AND P5, PT, R28, RZ, PT ;  /* 0x000000ff1c00720c */ /* 0x000fe20003fa6270 */
[--C-:B------:R-:W-:Y:S01]  /*24d0*/  @!P4 IMAD.IADD R61, R61, 0x1, -R0.reuse ;  /* 0x000000013d3dc824 */ /* 0x100fe200078e0a00 */
[----:B------:R-:W-:Y:S01]  /*24e0*/  ISETP.GE.AND P4, PT, R26, RZ, PT ;  /* 0x000000ff1a00720c */ /* 0x000fe20003f86270 */
[--C-:B------:R-:W-:Y:S01]  /*24f0*/  @!P2 IMAD.IADD R63, R63, 0x1, -R0.reuse ;  /* 0x000000013f3fa824 */ /* 0x100fe200078e0a00 */
[----:B------:R-:W-:Y:S01]  /*2500*/  ISETP.GE.AND P2, PT, R14, RZ, PT ;  /* 0x000000ff0e00720c */ /* 0x000fe20003f46270 */
[--C-:B------:R-:W-:Y:S01]  /*2510*/  @!P0 IMAD.IADD R69, R69, 0x1, -R0.reuse ;  /* 0x0000000145458824 */ /* 0x100fe200078e0a00 */
[----:B------:R-:W-:Y:S01]  /*2520*/  ISETP.GE.AND P0, PT, R30, RZ, PT ;  /* 0x000000ff1e00720c */ /* 0x000fe20003f06270 */
[--C-:B------:R-:W-:Y:S01]  /*2530*/  @!P3 IMAD.IADD R67, R67, 0x1, -R0.reuse ;  /* 0x000000014343b824 */ /* 0x100fe200078e0a00 */
[----:B------:R-:W-:Y:S01]  /*2540*/  ISETP.GE.AND P3, PT, R4, RZ, PT ;  /* 0x000000ff0400720c */ /* 0x000fe20003f66270 */
[----:B------:R-:W-:Y:S01]  /*2550*/  @!P6 IMAD.MOV R69, RZ, RZ, -R69 ;  /* 0x000000ffff45e224 */ /* 0x000fe200078e0a45 */
[----:B------:R-:W-:Y:S01]  /*2560*/  LOP3.LUT R4, R160, 0x1f, RZ, 0xc0, !PT ;  /* 0x0000001fa0047812 */ /* 0x000fe200078ec0ff */
[----:B------:R-:W-:Y:S01]  /*2570*/  @!P1 IMAD.IADD R3, R3, 0x1, -R0 ;  /* 0x0000000103039824 */ /* 0x000fe200078e0a00 */
[----:B------:R-:W-:Y:S01]  /*2580*/  ISETP.NE.AND P1, PT, R15, RZ, PT ;  /* 0x000000ff0f00720c */ /* 0x000fe20003f25270 */
[----:B------:R-:W-:Y:S01]  /*2590*/  @!P5 IMAD.MOV R65, RZ, RZ, -R65 ;  /* 0x000000ffff41d224 */ /* 0x000fe200078e0a41 */
[----:B------:R-:W-:Y:S01]  /*25a0*/  LOP3.LUT R0, RZ, R15, RZ, 0x33, !PT ;  /* 0x0000000fff007212 */ /* 0x000fe200078e33ff */
[----:B------:R-:W-:Y:S01]  /*25b0*/  @!P4 IMAD.MOV R61, RZ, RZ, -R61 ;  /* 0x000000ffff3dc224 */ /* 0x000fe200078e0a3d */
[----:B------:R-:W0:Y:S01]  /*25c0*/  LDC R160, c[0x0][0x238] ;  /* 0x00008e00ffa07b82 */ /* 0x000e220000000800 */
[----:B------:R-:W-:Y:S01]  /*25d0*/  @!P2 IMAD.MOV R63, RZ, RZ, -R63 ;  /* 0x000000ffff3fa224 */ /* 0x000fe200078e0a3f */
[C---:B------:R-:W-:Y:S01]  /*25e0*/  SEL R17, R0.reuse, R17, !P1 ;  /* 0x0000001100117207 */ /* 0x040fe20004800000 */
[----:B------:R-:W-:Y:S01]  /*25f0*/  @!P0 IMAD.MOV R67, RZ, RZ, -R67 ;  /* 0x000000ffff438224 */ /* 0x000fe200078e0a43 */
[C---:B------:R-:W-:Y:S01]  /*2600*/  SEL R31, R0.reuse, R31, !P1 ;  /* 0x0000001f001f7207 */ /* 0x040fe20004800000 */
[----:B------:R-:W-:Y:S01]  /*2610*/  @!P3 IMAD.MOV R3, RZ, RZ, -R3 ;  /* 0x000000ffff03b224 */ /* 0x000fe200078e0a03 */
[C---:B------:R-:W-:Y:S01]  /*2620*/  SEL R7, R0.reuse, R7, !P1 ;  /* 0x0000000700077207 */ /* 0x040fe20004800000 */
[----:B------:R-:W-:Y:S01]  /*2630*/  IMAD R17, R17, UR6, RZ ;  /* 0x0000000611117c24 */ /* 0x000fe2000f8e02ff */
        /* <DEDUP_REMOVED lines=56> */
[----:B------:R-:W-:Y:S01]  /*29c0*/  SEL R0, R0, R69, !P1 ;  /* 0x0000004500007207 */ /* 0x000fe20004800000 */
[----:B------:R-:W-:Y:S01]  /*29d0*/  IMAD R67, R67, UR6, RZ ;  /* 0x0000000643437c24 */ /* 0x000fe2000f8e02ff */
[----:B------:R-:W-:Y:S01]  /*29e0*/  SHF.R.S32.HI R166, RZ, 0x1f, R17 ;  /* 0x0000001fffa67819 */ /* 0x000fe20000011411 */
[----:B------:R-:W-:Y:S01]  /*29f0*/  IMAD R240, R3, UR6, RZ ;  /* 0x0000000603f07c24 */ /* 0x000fe2000f8e02ff */
[----:B------:R-:W-:Y:S01]  /*2a00*/  IADD3 R177, P1, R17, UR16, RZ ;  /* 0x0000001011b17c10 */ /* 0x000fe2000ff3e0ff */
[----:B------:R-:W-:Y:S01]  /*2a10*/  IMAD R0, R0, UR6, RZ ;  /* 0x0000000600007c24 */ /* 0x000fe2000f8e02ff */
[----:B------:R-:W-:Y:S01]  /*2a20*/  SHF.R.S32.HI R20, RZ, 0x1f, R31 ;  /* 0x0000001fff147819 */ /* 0x000fe2000001141f */
[----:B0-----:R-:W-:Y:S01]  /*2a30*/  IMAD.SHL.U32 R251, R160, 0x20, RZ ;  /* 0x00000020a0fb7824 */ /* 0x001fe200078e00ff */
[----:B------:R-:W-:Y:S01]  /*2a40*/  IADD3.X R166, R166, UR17, RZ, P1, !PT ;  /* 0x00000011a6a67c10 */ /* 0x000fe20008ffe4ff */
[----:B------:R-:W-:Y:S01]  /*2a50*/  IMAD.SHL.U32 R252, R160, 0x2, RZ ;  /* 0x00000002a0fc7824 */ /* 0x000fe200078e00ff */
[----:B------:R-:W-:-:S02]  /*2a60*/  IADD3 R165, P1, R31, UR16, RZ ;  /* 0x000000101fa57c10 */ /* 0x000fc4000ff3e0ff */
[----:B------:R-:W-:Y:S02]  /*2a70*/  CS2R R30, SRZ ;  /* 0x00000000001e7805 */ /* 0x000fe4000001ff00 */
[----:B------:R-:W-:Y:S02]  /*2a80*/  SHF.R.S32.HI R174, RZ, 0x1f, R7 ;  /* 0x0000001fffae7819 */ /* 0x000fe40000011407 */
[----:B------:R-:W-:Y:S02]  /*2a90*/  CS2R R68, SRZ ;  /* 0x0000000000447805 */ /* 0x000fe4000001ff00 */
[----:B------:R-:W-:Y:S01]  /*2aa0*/  IADD3 R3, P5, R7, UR16, RZ ;  /* 0x0000001007037c10 */ /* 0x000fe2000ffbe0ff */
[----:B------:R-:W-:Y:S01]  /*2ab0*/  UMOV UR6, 0xffffff80 ;  /* 0xffffff8000067882 */ /* 0x000fe20000000000 */
[----:B------:R-:W-:Y:S01]  /*2ac0*/  SHF.R.S32.HI R172, RZ, 0x1f, R9 ;  /* 0x0000001fffac7819 */ /* 0x000fe20000011409 */
[----:B------:R-:W-:Y:S01]  /*2ad0*/  UIADD3.64 UR4, UR4, -UR6, URZ ;  /* 0x8000000604047297 */ /* 0x000fe2000fffe03f */
[----:B------:R-:W-:-:S02]  /*2ae0*/  IADD3 R180, P4, R9, UR16, RZ ;  /* 0x0000001009b47c10 */ /* 0x000fc4000ff9e0ff */
[----:B------:R-:W-:Y:S02]  /*2af0*/  SHF.R.S32.HI R170, RZ, 0x1f, R11 ;  /* 0x0000001fffaa7819 */ /* 0x000fe4000001140b */
[----:B------:R-:W-:Y:S02]  /*2b00*/  IADD3 R179, P3, R11, UR16, RZ ;  /* 0x000000100bb37c10 */ /* 0x000fe4000ff7e0ff */
[----:B------:R-:W-:Y:S02]  /*2b10*/  SHF.R.S32.HI R168, RZ, 0x1f, R13 ;  /* 0x0000001fffa87819 */ /* 0x000fe4000001140d */
[----:B------:R-:W-:Y:S02]  /*2b20*/  IADD3 R178, P2, R13, UR16, RZ ;  /* 0x000000100db27c10 */ /* 0x000fe4000ff5e0ff */
[----:B------:R-:W-:Y:S02]  /*2b30*/  SHF.R.S32.HI R164, RZ, 0x1f, R19 ;  /* 0x0000001fffa47819 */ /* 0x000fe40000011413 */
[----:B------:R-:W-:-:S02]  /*2b40*/  IADD3 R176, P0, R19, UR16, RZ ;  /* 0x0000001013b07c10 */ /* 0x000fc4000ff1e0ff */
[----:B------:R-:W-:Y:S02]  /*2b50*/  IADD3.X R20, R20, UR17, RZ, P1, !PT ;  /* 0x0000001114147c10 */ /* 0x000fe40008ffe4ff */
[----:B------:R-:W-:Y:S02]  /*2b60*/  SHF.R.S32.HI R10, RZ, 0x1f, R45 ;  /* 0x0000001fff0a7819 */ /* 0x000fe4000001142d */
[----:B------:R-:W-:Y:S02]  /*2b70*/  IADD3 R19, P1, R45, UR16, RZ ;  /* 0x000000102d137c10 */ /* 0x000fe4000ff3e0ff */
[----:B------:R-:W-:Y:S02]  /*2b80*/  CS2R R44, SRZ ;  /* 0x00000000002c7805 */ /* 0x000fe4000001ff00 */
[----:B------:R-:W-:Y:S02]  /*2b90*/  IADD3.X R174, R174, UR17, RZ, P5, !PT ;  /* 0x00000011aeae7c10 */ /* 0x000fe4000affe4ff */
[----:B------:R-:W-:-:S02]  /*2ba0*/  IADD3.X R172, R172, UR17, RZ, P4, !PT ;  /* 0x00000011acac7c10 */ /* 0x000fc4000a7fe4ff */
[----:B------:R-:W-:Y:S02]  /*2bb0*/  IADD3.X R170, R170, UR17, RZ, P3, !PT ;  /* 0x00000011aaaa7c10 */ /* 0x000fe40009ffe4ff */
[----:B------:R-:W-:Y:S02]  /*2bc0*/  IADD3.X R168, R168, UR17, RZ, P2, !PT ;  /* 0x00000011a8a87c10 */ /* 0x000fe400097fe4ff */
[----:B------:R-:W-:Y:S02]  /*2bd0*/  SHF.R.S32.HI R158, RZ, 0x1f, R21 ;  /* 0x0000001fff9e7819 */ /* 0x000fe40000011415 */
[----:B------:R-:W-:Y:S02]  /*2be0*/  IADD3 R175, P6, R21, UR16, RZ ;  /* 0x0000001015af7c10 */ /* 0x000fe4000ffde0ff */
[----:B------:R-:W-:Y:S02]  /*2bf0*/  SHF.R.S32.HI R156, RZ, 0x1f, R23 ;  /* 0x0000001fff9c7819 */ /* 0x000fe40000011417 */
[----:B------:R-:W-:-:S02]  /*2c00*/  IADD3 R173, P5, R23, UR16, RZ ;  /* 0x0000001017ad7c10 */ /* 0x000fc4000ffbe0ff */
[----:B------:R-:W-:Y:S02]  /*2c10*/  SHF.R.S32.HI R154, RZ, 0x1f, R25 ;  /* 0x0000001fff9a7819 */ /* 0x000fe40000011419 */
[----:B------:R-:W-:Y:S02]  /*2c20*/  IADD3 R171, P4, R25, UR16, RZ ;  /* 0x0000001019ab7c10 */ /* 0x000fe4000ff9e0ff */
[----:B------:R-:W-:Y:S02]  /*2c30*/  CS2R R24, SRZ ;  /* 0x0000000000187805 */ /* 0x000fe4000001ff00 */
[----:B------:R-:W-:Y:S02]  /*2c40*/  SHF.R.S32.HI R152, RZ, 0x1f, R27 ;  /* 0x0000001fff987819 */ /* 0x000fe4000001141b */
[----:B------:R-:W-:Y:S02]  /*2c50*/  IADD3 R169, P3, R27, UR16, RZ ;  /* 0x000000101ba97c10 */ /* 0x000fe4000ff7e0ff */
[----:B------:R-:W-:-:S02]  /*2c60*/  CS2R R26, SRZ ;  /* 0x00000000001a7805 */ /* 0x000fc4000001ff00 */
[----:B------:R-:W-:Y:S02]  /*2c70*/  SHF.R.S32.HI R22, RZ, 0x1f, R29 ;  /* 0x0000001fff167819 */ /* 0x000fe4000001141d */
[----:B------:R-:W-:Y:S02]  /*2c80*/  IADD3 R167, P2, R29, UR16, RZ ;  /* 0x000000101da77c10 */ /* 0x000fe4000ff5e0ff */
[----:B------:R-:W-:Y:S02]  /*2c90*/  CS2R R28, SRZ ;  /* 0x00000000001c7805 */ /* 0x000fe4000001ff00 */
[----:B------:R-:W-:Y:S02]  /*2ca0*/  IADD3.X R10, R10, UR17, RZ, P1, !PT ;  /* 0x000000110a0a7c10 */ /* 0x000fe40008ffe4ff */
[----:B------:R-:W-:Y:S02]  /*2cb0*/  SHF.R.U32.HI R6, RZ, 0x4, R6 ;  /* 0x00000004ff067819 */ /* 0x000fe40000011606 */
[----:B------:R-:W-:-:S02]  /*2cc0*/  SHF.R.S32.HI R225, RZ, 0x1f, R59 ;  /* 0x0000001fffe17819 */ /* 0x000fc4000001143b */
[----:B------:R-:W-:Y:S02]  /*2cd0*/  IADD3 R227, P1, R59, UR16, RZ ;  /* 0x000000103be37c10 */ /* 0x000fe4000ff3e0ff */
[----:B------:R-:W-:Y:S02]  /*2ce0*/  CS2R R58, SRZ ;  /* 0x00000000003a7805 */ /* 0x000fe4000001ff00 */
[----:B------:R-:W-:Y:S02]  /*2cf0*/  IADD3.X R164, R164, UR17, RZ, P0, !PT ;  /* 0x00000011a4a47c10 */ /* 0x000fe400087fe4ff */
[----:B------:R-:W-:Y:S02]  /*2d00*/  IADD3.X R158, R158, UR17, RZ, P6, !PT ;  /* 0x000000119e9e7c10 */ /* 0x000fe4000b7fe4ff */
[----:B------:R-:W-:Y:S02]  /*2d10*/  IADD3.X R156, R156, UR17, RZ, P5, !PT ;  /* 0x000000119c9c7c10 */ /* 0x000fe4000affe4ff */
[----:B------:R-:W-:-:S02]  /*2d20*/  IADD3.X R154, R154, UR17, RZ, P4, !PT ;  /* 0x000000119a9a7c10 */ /* 0x000fc4000a7fe4ff */
[----:B------:R-:W-:Y:S02]  /*2d30*/  IADD3.X R152, R152, UR17, RZ, P3, !PT ;  /* 0x0000001198987c10 */ /* 0x000fe40009ffe4ff */
[----:B------:R-:W-:Y:S02]  /*2d40*/  IADD3.X R22, R22, UR17, RZ, P2, !PT ;  /* 0x0000001116167c10 */ /* 0x000fe400097fe4ff */
[----:B------:R-:W-:Y:S02]  /*2d50*/  SHF.R.S32.HI R18, RZ, 0x1f, R33 ;  /* 0x0000001fff127819 */ /* 0x000fe40000011421 */
[----:B------:R-:W-:Y:S02]  /*2d60*/  IADD3 R159, P0, R33, UR16, RZ ;  /* 0x00000010219f7c10 */ /* 0x000fe4000ff1e0ff */
[----:B------:R-:W-:Y:S02]  /*2d70*/  CS2R R32, SRZ ;  /* 0x0000000000207805 */ /* 0x000fe4000001ff00 */
[----:B------:R-:W-:-:S02]  /*2d80*/  SHF.R.S32.HI R16, RZ, 0x1f, R35 ;  /* 0x0000001fff107819 */ /* 0x000fc40000011423 */
[----:B------:R-:W-:Y:S02]  /*2d90*/  IADD3 R157, P6, R35, UR16, RZ ;  /* 0x00000010239d7c10 */ /* 0x000fe4000ffde0ff */
[----:B------:R-:W-:Y:S02]  /*2da0*/  CS2R R34, SRZ ;  /* 0x0000000000227805 */ /* 0x000fe4000001ff00 */
        /* <DEDUP_REMOVED lines=12> */
[----:B------:R-:W-:Y:S02]  /*2e70*/  SGXT.U32 R6, R6, 0xe ;  /* 0x0000000e0606781a */ /* 0x000fe40000000000 */
[----:B------:R-:W-:Y:S02]  /*2e80*/  IADD3.X R225, R225, UR17, RZ, P1, !PT ;  /* 0x00000011e1e17c10 */ /* 0x000fe40008ffe4ff */
[----:B------:R-:W-:Y:S01]  /*2e90*/  IADD3 R7, P1, R2, UR8, RZ ;  /* 0x0000000802077c10 */ /* 0x000fe2000ff3e0ff */
[----:B------:R-:W-:Y:S01]  /*2ea0*/  ULDC UR8, c[0x0][0x23c] ;  /* 0x00008f0000087ab9 */ /* 0x000fe20000000800 */
[----:B------:R-:W-:-:S02]  /*2eb0*/  IADD3.X R18, R18, UR17, RZ, P0, !PT ;  /* 0x0000001112127c10 */ /* 0x000fc400087fe4ff */
[----:B------:R-:W-:Y:S02]  /*2ec0*/  IADD3.X R16, R16, UR17, RZ, P6, !PT ;  /* 0x0000001110107c10 */ /* 0x000fe4000b7fe4ff */
[----:B------:R-:W-:Y:S02]  /*2ed0*/  IADD3.X R14, R14, UR17, RZ, P5, !PT ;  /* 0x000000110e0e7c10 */ /* 0x000fe4000affe4ff */
[----:B------:R-:W-:Y:S02]  /*2ee0*/  IADD3.X R13, R13, UR17, RZ, P4, !PT ;  /* 0x000000110d0d7c10 */ /* 0x000fe4000a7fe4ff */
[----:B------:R-:W-:Y:S02]  /*2ef0*/  IADD3.X R12, R12, UR17, RZ, P3, !PT ;  /* 0x000000110c0c7c10 */ /* 0x000fe40009ffe4ff */
[----:B------:R-:W-:Y:S02]  /*2f00*/  IADD3.X R11, R11, UR17, RZ, P2, !PT ;  /* 0x000000110b0b7c10 */ /* 0x000fe400097fe4ff */
[----:B------:R-:W-:-:S02]  /*2f10*/  R2UR UR10, R6 ;  /* 0x00000000060a72ca */ /* 0x000fc400000e0000 */
        /* <DEDUP_REMOVED lines=18> */
[----:B------:R-:W-:Y:S01]  /*3040*/  LEA.HI.X.SX32 R6, R2, UR9, 0x1, P1 ;  /* 0x0000000902067c11 */ /* 0x000fe200088f0eff */
[----:B------:R-:W-:Y:S01]  /*3050*/  IMAD R2, R4, UR8, RZ ;  /* 0x0000000804027c24 */ /* 0x000fe2000f8e02ff */
[----:B------:R-:W-:Y:S01]  /*3060*/  IADD3.X R9, R9, UR17, RZ, P0, !PT ;  /* 0x0000001109097c10 */ /* 0x000fe200087fe4ff */
[----:B------:R-:W-:Y:S01]  /*3070*/  ULDC UR9, c[0x0][0x230] ;  /* 0x00008c0000097ab9 */ /* 0x000fe20000000800 */
[----:B------:R-:W-:Y:S02]  /*3080*/  IADD3.X R8, R8, UR17, RZ, P6, !PT ;  /* 0x0000001108087c10 */ /* 0x000fe4000b7fe4ff */
[----:B------:R-:W-:Y:S02]  /*3090*/  IADD3.X R209, R209, UR17, RZ, P5, !PT ;  /* 0x00000011d1d17c10 */ /* 0x000fe4000affe4ff */
[----:B------:R-:W-:Y:S02]  /*30a0*/  IADD3.X R213, R213, UR17, RZ, P4, !PT ;  /* 0x00000011d5d57c10 */ /* 0x000fe4000a7fe4ff */
[----:B------:R-:W-:-:S02]  /*30b0*/  SHF.R.S32.HI R239, RZ, 0x1f, R240 ;  /* 0x0000001fffef7819 */ /* 0x000fc400000114f0 */
        /* <DEDUP_REMOVED lines=14> */
[----:B------:R-:W-:Y:S02]  /*31a0*/  IADD3 R240, P3, R240, UR16, RZ ;  /* 0x00000010f0f07c10 */ /* 0x000fe4000ff7e0ff */
[----:B------:R-:W-:Y:S02]  /*31b0*/  SHF.R.S32.HI R241, RZ, 0x1f, R0 ;  /* 0x0000001ffff17819 */ /* 0x000fe40000011400 */
[----:B------:R-:W-:Y:S01]  /*31c0*/  IADD3 R242, P2, R0, UR16, RZ ;  /* 0x0000001000f27c10 */ /* 0x000fe2000ff5e0ff */
[----:B------:R-:W-:Y:S01]  /*31d0*/  USHF.L.U32 UR16, UR8, 0x5, URZ ;  /* 0x0000000508107899 */ /* 0x000fe2000800063f */
[----:B------:R-:W-:Y:S01]  /*31e0*/  IMAD.U32 R0, RZ, RZ, UR9 ;  /* 0x00000009ff007e24 */ /* 0x000fe2000f8e00ff */
[----:B------:R-:W-:-:S02]  /*31f0*/  SHF.R.S32.HI R248, RZ, 0x1f, R2 ;  /* 0x0000001ffff87819 */ /* 0x000fc40000011402 */
[----:B------:R-:W-:Y:S02]  /*3200*/  LOP3.LUT R160, R246, 0x10, RZ, 0x3c, !PT ;  /* 0x00000010f6a07812 */ /* 0x000fe400078e3cff */
[----:B------:R-:W-:Y:S02]  /*3210*/  IADD3.X R229, R229, UR17, RZ, P0, !PT ;  /* 0x00000011e5e57c10 */ /* 0x000fe400087fe4ff */
[----:B------:R-:W-:Y:S02]  /*3220*/  IADD3.X R233, R233, UR17, RZ, P6, !PT ;  /* 0x00000011e9e97c10 */ /* 0x000fe4000b7fe4ff */
[----:B------:R-:W-:Y:S02]  /*3230*/  IADD3.X R235, R235, UR17, RZ, P5, !PT ;  /* 0x00000011ebeb7c10 */ /* 0x000fe4000affe4ff */
[----:B------:R-:W-:Y:S02]  /*3240*/  IADD3.X R237, R237, UR17, RZ, P4, !PT ;  /* 0x00000011eded7c10 */ /* 0x000fe4000a7fe4ff */
[----:B------:R-:W-:-:S02]  /*3250*/  IADD3.X R239, R239, UR17, RZ, P3, !PT ;  /* 0x00000011efef7c10 */ /* 0x000fc40009ffe4ff */
[----:B------:R-:W-:Y:S01]  /*3260*/  IADD3.X R241, R241, UR17, RZ, P2, !PT ;  /* 0x00000011f1f17c10 */ /* 0x000fe200097fe4ff */
[----:B------:R-:W-:-:S12]  /*3270*/  USHF.R.S32.HI UR17, URZ, 0x1f, UR16 ;  /* 0x0000001f3f117899 */ /* 0x000fd80008011410 */
.L_x_1:
[----:B------:R-:W0:Y:S01]  /*3280*/  LDC R160, c[0x0][0x238] ;  /* 0x00008e00ffa07b82 */ /* 0x000e220000000800 */
[C---:B------:R-:W-:Y:S02]  /*3290*/  ISETP.GT.AND P2, PT, R0.reuse, 0x2, PT ;  /* 0x000000020000780c */ /* 0x040fe40003f44270 */
[----:B------:R-:W-:Y:S02]  /*32a0*/  PRMT R162, RZ, 0x7610, R162 ;  /* 0x00007610ffa27816 */ /* 0x000fe400000000a2 */
[----:B------:R-:W-:Y:S02]  /*32b0*/  ISETP.GT.AND P4, PT, R0, 0x3, PT ;  /* 0x000000030000780c */ /* 0x000fe40003f84270 */
[----:B------:R-:W-:Y:S01]  /*32c0*/  PRMT R163, RZ, 0x7610, R163 ;  /* 0x00007610ffa37816 */ /* 0x000fe200000000a3 */
[----:B------:R-:W1:Y:S01]  /*32d0*/  LDC R187, c[0x0][0x238] ;  /* 0x00008e00ffbb7b82 */ /* 0x000e620000000800 */
[----:B0-----:R-:W-:Y:S01]  /*32e0*/  IMAD R186, R160, 0x3, RZ ;  /* 0x00000003a0ba7824 */ /* 0x001fe200078e02ff */
[----:B------:R-:W-:-:S04]  /*32f0*/  IADD3 R160, P0, R252, R7, RZ ;  /* 0x00000007fca07210 */ /* 0x000fc80007f1e0ff */
[-C--:B------:R-:W-:Y:S02]  /*3300*/  IADD3 R182, P1, R186, R7.reuse, RZ ;  /* 0x00000007bab67210 */ /* 0x080fe40007f3e0ff */
[-C--:B------:R-:W-:Y:S02]  /*3310*/  LEA.HI.X.SX32 R161, R252, R6.reuse, 0x1, P0 ;  /* 0x00000006fca17211 */ /* 0x080fe400000f0eff */
[----:B------:R-:W-:Y:S01]  /*3320*/  LEA.HI.X.SX32 R183, R186, R6, 0x1, P1 ;  /* 0x00000006bab77211 */ /* 0x000fe200008f0eff */
[C---:B-1----:R-:W-:Y:S01]  /*3330*/  IMAD.SHL.U32 R186, R187.reuse, 0x4, RZ ;  /* 0x00000004bbba7824 */ /* 0x042fe200078e00ff */
[C---:B------:R-:W-:Y:S01]  /*3340*/  ISETP.GT.AND P0, PT, R0.reuse, 0x4, PT ;  /* 0x000000040000780c */ /* 0x040fe20003f04270 */
[----:B------:R0:W2:Y:S01]  /*3350*/  @P2 LDG.E.U8 R162, desc[UR14][R160.64] ;  /* 0x0000000ea0a22981 */ /* 0x0000a2000c1e1100 */
[----:B------:R-:W-:Y:S01]  /*3360*/  IMAD R187, R187, 0x5, RZ ;  /* 0x00000005bbbb7824 */ /* 0x000fe200078e02ff */
[----:B------:R-:W-:Y:S02]  /*3370*/  ISETP.GT.AND P3, PT, R0, 0x5, PT ;  /* 0x000000050000780c */ /* 0x000fe40003f64270 */
[----:B------:R1:W3:Y:S01]  /*3380*/  @P4 LDG.E.U8 R163, desc[UR14][R182.64] ;  /* 0x0000000eb6a34981 */ /* 0x0002e2000c1e1100 */
[----:B0-----:R-:W-:-:S04]  /*3390*/  IADD3 R160, P2, R186, R7, RZ ;  /* 0x00000007baa07210 */ /* 0x001fc80007f5e0ff */
[-C--:B------:R-:W-:Y:S02]  /*33a0*/  LEA.HI.X.SX32 R161, R186, R6.reuse, 0x1, P2 ;  /* 0x00000006baa17211 */ /* 0x080fe400010f0eff */
[----:B------:R-:W0:Y:S01]  /*33b0*/  LDC R186, c[0x0][0x238] ;  /* 0x00008e00ffba7b82 */ /* 0x000e220000000800 */
[C---:B-1----:R-:W-:Y:S02]  /*33c0*/  IADD3 R182, P1, R187.reuse, R7, RZ ;  /* 0x00000007bbb67210 */ /* 0x042fe40007f3e0ff */
[----:B------:R-:W-:Y:S02]  /*33d0*/  PRMT R192, RZ, 0x7610, R192 ;  /* 0x00007610ffc07816 */ /* 0x000fe400000000c0 */
[----:B------:R-:W-:-:S04]  /*33e0*/  LEA.HI.X.SX32 R183, R187, R6, 0x1, P1 ;  /* 0x00000006bbb77211 */ /* 0x000fc800008f0eff */
[----:B------:R1:W4:Y:S01]  /*33f0*/  @P0 LDG.E.U8 R192, desc[UR14][R160.64] ;  /* 0x0000000ea0c00981 */ /* 0x000322000c1e1100 */
[----:B0-----:R-:W-:-:S05]  /*3400*/  IMAD R187, R186, 0x6, RZ ;  /* 0x00000006babb7824 */ /* 0x001fca00078e02ff */
[----:B-1----:R-:W-:-:S04]  /*3410*/  IADD3 R160, P0, R187, R7, RZ ;  /* 0x00000007bba07210 */ /* 0x002fc80007f1e0ff */
[----:B------:R-:W-:Y:S02]  /*3420*/  LEA.HI.X.SX32 R161, R187, R6, 0x1, P0 ;  /* 0x00000006bba17211 */ /* 0x000fe400000f0eff */
[----:B------:R-:W0:Y:S01]  /*3430*/  LDC R187, c[0x0][0x238] ;  /* 0x00008e00ffbb7b82 */ /* 0x000e220000000800 */
[----:B------:R-:W-:Y:S01]  /*3440*/  PRMT R193, RZ, 0x7610, R193 ;  /* 0x00007610ffc17816 */ /* 0x000fe200000000c1 */
[----:B------:R-:W-:Y:S01]  /*3450*/  IMAD R186, R186, 0x7, RZ ;  /* 0x00000007baba7824 */ /* 0x000fe200078e02ff */
[----:B------:R-:W-:-:S04]  /*3460*/  ISETP.GT.AND P2, PT, R0, 0x6, PT ;  /* 0x000000060000780c */ /* 0x000fc80003f44270 */
[----:B------:R1:W5:Y:S01]  /*3470*/  @P3 LDG.E.U8 R193, desc[UR14][R182.64] ;  /* 0x0000000eb6c13981 */ /* 0x000362000c1e1100 */
[----:B------:R-:W-:-:S08]  /*3480*/  PRMT R199, RZ, 0x7610, R199 ;  /* 0x00007610ffc77816 */ /* 0x000fd000000000c7 */
[----:B------:R0:W2:Y:S01]  /*3490*/  @P2 LDG.E.U8 R199, desc[UR14][R160.64] ;  /* 0x0000000ea0c72981 */ /* 0x0000a2000c1e1100 */
[----:B-1----:R-:W-:-:S04]  /*34a0*/  IADD3 R182, P3, R186, R7, RZ ;  /* 0x00000007bab67210 */ /* 0x002fc80007f7e0ff */
[----:B------:R-:W-:Y:S01]  /*34b0*/  LEA.HI.X.SX32 R183, R186, R6, 0x1, P3 ;  /* 0x00000006bab77211 */ /* 0x000fe200018f0eff */
[----:B0-----:R-:W-:-:S05]  /*34c0*/  IMAD.SHL.U32 R186, R187, 0x8, RZ ;  /* 0x00000008bbba7824 */ /* 0x001fca00078e00ff */
[----:B------:R-:W-:-:S04]  /*34d0*/  IADD3 R160, P4, R186, R7, RZ ;  /* 0x00000007baa07210 */ /* 0x000fc80007f9e0ff */
[----:B------:R-:W-:Y:S02]  /*34e0*/  LEA.HI.X.SX32 R161, R186, R6, 0x1, P4 ;  /* 0x00000006baa17211 */ /* 0x000fe400020f0eff */
[----:B------:R-:W0:Y:S01]  /*34f0*/  LDC R186, c[0x0][0x238] ;  /* 0x00008e00ffba7b82 */ /* 0x000e220000000800 */
[C---:B------:R-:W-:Y:S02]  /*3500*/  ISETP.GT.AND P1, PT, R0.reuse, 0x7, PT ;  /* 0x000000070000780c */ /* 0x040fe40003f24270 */
[----:B------:R-:W-:Y:S01]  /*3510*/  PRMT R200, RZ, 0x7610, R200 ;  /* 0x00007610ffc87816 */ /* 0x000fe200000000c8 */
[----:B------:R-:W-:Y:S01]  /*3520*/  IMAD R187, R187, 0x9, RZ ;  /* 0x00000009bbbb7824 */ /* 0x000fe200078e02ff */
[----:B------:R-:W-:Y:S02]  /*3530*/  ISETP.GT.AND P0, PT, R0, 0x8, PT ;  /* 0x000000080000780c */ /* 0x000fe40003f04270 */
[----:B------:R-:W-:-:S07]  /*3540*/  PRMT R201, RZ, 0x7610, R201 ;  /* 0x00007610ffc97816 */ /* 0x000fce00000000c9 */
[----:B------:R1:W2:Y:S04]  /*3550*/  @P1 LDG.E.U8 R200, desc[UR14][R182.64] ;  /* 0x0000000eb6c81981 */ /* 0x0002a8000c1e1100 */
[----:B------:R0:W2:Y:S01]  /*3560*/  @P0 LDG.E.U8 R201, desc[UR14][R160.64] ;  /* 0x0000000ea0c90981 */ /* 0x0000a2000c1e1100 */
[----:B-1----:R-:W-:-:S04]  /*3570*/  IADD3 R182, P3, R187, R7, RZ ;  /* 0x00000007bbb67210 */ /* 0x002fc80007f7e0ff */
[----:B------:R-:W-:Y:S01]  /*3580*/  LEA.HI.X.SX32 R183, R187, R6, 0x1, P3 ;  /* 0x00000006bbb77211 */ /* 0x000fe200018f0eff */
[----:B0-----:R-:W-:-:S05]  /*3590*/  IMAD R187, R186, 0xa, RZ ;  /* 0x0000000ababb7824 */ /* 0x001fca00078e02ff */
[----:B------:R-:W-:-:S04]  /*35a0*/  IADD3 R160, P4, R187, R7, RZ ;  /* 0x00000007bba07210 */ /* 0x000fc80007f9e0ff */
[----:B------:R-:W-:Y:S02]  /*35b0*/  LEA.HI.X.SX32 R161, R187, R6, 0x1, P4 ;  /* 0x00000006bba17211 */ /* 0x000fe400020f0eff */
[----:B------:R-:W0:Y:S01]  /*35c0*/  LDC R187, c[0x0][0x238] ;  /* 0x00008e00ffbb7b82 */ /* 0x000e220000000800 */
[----:B------:R-:W-:Y:S02]  /*35d0*/  ISETP.GT.AND P2, PT, R0, 0x9, PT ;  /* 0x000000090000780c */ /* 0x000fe40003f44270 */
        /* <DEDUP_REMOVED lines=12> */
[C---:B------:R-:W-:Y:S02]  /*36a0*/  ISETP.GT.AND P0, PT, R0.reuse, 0xb, PT ;  /* 0x0000000b0000780c */ /* 0x040fe40003f04270 */
[----:B------:R-:W-:Y:S01]  /*36b0*/  PRMT R204, RZ, 0x7610, R204 ;  /* 0x00007610ffcc7816 */ /* 0x000fe200000000cc */
[----:B------:R-:W-:Y:S01]  /*36c0*/  IMAD R187, R187, 0xd, RZ ;  /* 0x0000000dbbbb7824 */ /* 0x000fe200078e02ff */
[C---:B------:R-:W-:Y:S02]  /*36d0*/  ISETP.GT.AND P2, PT, R0.reuse, 0xc, PT ;  /* 0x0000000c0000780c */ /* 0x040fe40003f44270 */
[----:B------:R-:W-:Y:S02]  /*36e0*/  ISETP.GT.AND P1, PT, R0, 0xd, PT ;  /* 0x0000000d0000780c */ /* 0x000fe40003f24270 */
[----:B------:R-:W-:-:S05]  /*36f0*/  PRMT R205, RZ, 0x7610, R205 ;  /* 0x00007610ffcd7816 */ /* 0x000fca00000000cd */
[----:B------:R1:W2:Y:S01]  /*3700*/  @P0 LDG.E.U8 R204, desc[UR14][R182.64] ;  /* 0x0000000eb6cc0981 */ /* 0x0002a2000c1e1100 */
[----:B------:R-:W-:-:S03]  /*3710*/  PRMT R206, RZ, 0x7610, R206 ;  /* 0x00007610ffce7816 */ /* 0x000fc600000000ce */
[----:B------:R-:W2:Y:S01]  /*3720*/  @P2 LDG.E.U8 R205, desc[UR14][R160.64] ;  /* 0x0000000ea0cd2981 */ /* 0x000ea2000c1e1100 */
[----:B-1----:R-:W-:-:S04]  /*3730*/  IADD3 R182, P3, R187, R7, RZ ;  /* 0x00000007bbb67210 */ /* 0x002fc80007f7e0ff */
[----:B------:R-:W-:Y:S01]  /*3740*/  LEA.HI.X.SX32 R183, R187, R6, 0x1, P3 ;  /* 0x00000006bbb77211 */ /* 0x000fe200018f0eff */
[----:B0-----:R-:W-:Y:S01]  /*3750*/  IMAD R187, R186, 0xe, RZ ;  /* 0x0000000ebabb7824 */ /* 0x001fe200078e02ff */
[----:B------:R-:W-:Y:S01]  /*3760*/  ISETP.GT.AND P2, PT, R0, 0xf, PT ;  /* 0x0000000f0000780c */ /* 0x000fe20003f44270 */
[----:B------:R-:W-:Y:S02]  /*3770*/  IMAD R186, R186, 0xf, RZ ;  /* 0x0000000fbaba7824 */ /* 0x000fe400078e02ff */
[----:B------:R0:W2:Y:S01]  /*3780*/  @P1 LDG.E.U8 R206, desc[UR14][R182.64] ;  /* 0x0000000eb6ce1981 */ /* 0x0000a2000c1e1100 */
[----:B------:R-:W-:Y:S02]  /*3790*/  ISETP.GT.AND P1, PT, R0, RZ, PT ;  /* 0x000000ff0000720c */ /* 0x000fe40003f24270 */
[----:B------:R-:W-:Y:S02]  /*37a0*/  PRMT R208, RZ, 0x7610, R208 ;  /* 0x00007610ffd07816 */ /* 0x000fe400000000d0 */
[----:B0-----:R-:W-:-:S04]  /*37b0*/  IADD3 R182, P3, R186, R7, RZ ;  /* 0x00000007bab67210 */ /* 0x001fc80007f7e0ff */
[----:B------:R-:W-:Y:S02]  /*37c0*/  LEA.HI.X.SX32 R183, R186, R6, 0x1, P3 ;  /* 0x00000006bab77211 */ /* 0x000fe400018f0eff */
[----:B------:R-:W-:Y:S01]  /*37d0*/  PRMT R210, RZ, 0x7610, R210 ;  /* 0x00007610ffd27816 */ /* 0x000fe200000000d2 */
[----:B------:R-:W0:Y:S02]  /*37e0*/  LDC R186, c[0x0][0x238] ;  /* 0x00008e00ffba7b82 */ /* 0x000e240000000800 */
[----:B------:R1:W2:Y:S01]  /*37f0*/  @P2 LDG.E.U8 R208, desc[UR14][R182.64] ;  /* 0x0000000eb6d02981 */ /* 0x0002a2000c1e1100 */
[----:B------:R-:W-:Y:S01]  /*3800*/  IADD3 R160, P4, R187, R7, RZ ;  /* 0x00000007bba07210 */ /* 0x000fe20007f9e0ff */
[----:B-1----:R-:W-:Y:S02]  /*3810*/  @P1 IMAD.MOV.U32 R182, RZ, RZ, R7 ;  /* 0x000000ffffb61224 */ /* 0x002fe400078e0007 */
[----:B------:R-:W-:-:S05]  /*3820*/  @P1 IMAD.MOV.U32 R183, RZ, RZ, R6 ;  /* 0x000000ffffb71224 */ /* 0x000fca00078e0006 */
[----:B------:R1:W2:Y:S01]  /*3830*/  @P1 LDG.E.U8 R210, desc[UR14][R182.64] ;  /* 0x0000000eb6d21981 */ /* 0x0002a2000c1e1100 */
[----:B------:R-:W-:Y:S02]  /*3840*/  LEA.HI.X.SX32 R161, R187, R6, 0x1, P4 ;  /* 0x00000006bba17211 */ /* 0x000fe400020f0eff */
[----:B------:R-:W-:Y:S01]  /*3850*/  ISETP.GT.AND P0, PT, R0, 0xe, PT ;  /* 0x0000000e0000780c */ /* 0x000fe20003f04270 */
[----:B------:R-:W3:Y:S08]  /*3860*/  LDC R187, c[0x0][0x238] ;  /* 0x00008e00ffbb7b82 */ /* 0x000ef00000000800 */
[----:B-1----:R-:W1:Y:S01]  /*3870*/  LDC R183, c[0x0][0x238] ;  /* 0x00008e00ffb77b82 */ /* 0x002e620000000800 */
[----:B------:R-:W-:-:S02]  /*3880*/  PRMT R207, RZ, 0x7610, R207 ;  /* 0x00007610ffcf7816 */ /* 0x000fc400000000cf */
[----:B------:R-:W-:-:S04]  /*3890*/  ISETP.GT.AND P4, PT, R0, 0x1, PT ;  /* 0x000000010000780c */ /* 0x000fc80003f84270 */
[----:B------:R4:W2:Y:S01]  /*38a0*/  @P0 LDG.E.U8 R207, desc[UR14][R160.64] ;  /* 0x0000000ea0cf0981 */ /* 0x0008a2000c1e1100 */
[----:B------:R-:W-:Y:S02]  /*38b0*/  PRMT R212, RZ, 0x7610, R212 ;  /* 0x00007610ffd47816 */ /* 0x000fe400000000d4 */
[----:B----4-:R-:W-:-:S04]  /*38c0*/  IADD3 R160, P0, R7, UR13, RZ ;  /* 0x0000000d07a07c10 */ /* 0x010fc8000ff1e0ff */
[----:B0-----:R-:W-:Y:S01]  /*38d0*/  LEA.HI.X.SX32 R161, R186, R6, 0x1, P0 ;  /* 0x00000006baa17211 */ /* 0x001fe200000f0eff */
[----:B-1----:R-:W-:-:S04]  /*38e0*/  IMAD.SHL.U32 R183, R183, 0x10, RZ ;  /* 0x00000010b7b77824 */ /* 0x002fc800078e00ff */
[----:B------:R0:W4:Y:S01]  /*38f0*/  @P4 LDG.E.U8 R212, desc[UR14][R160.64] ;  /* 0x0000000ea0d44981 */ /* 0x000122000c1e1100 */
[-C--:B------:R-:W-:Y:S01]  /*3900*/  IADD3 R182, P0, R183, R7.reuse, RZ ;  /* 0x00000007b7b67210 */ /* 0x080fe20007f1e0ff */
[C---:B---3--:R-:W-:Y:S02]  /*3910*/  IMAD.SHL.U32 R183, R187.reuse, 0x10, RZ ;  /* 0x00000010bbb77824 */ /* 0x048fe400078e00ff */
[----:B0-----:R-:W-:Y:S02]  /*3920*/  IMAD R161, R187, 0x11, RZ ;  /* 0x00000011bba17824 */ /* 0x001fe400078e02ff */
[----:B------:R-:W0:Y:S03]  /*3930*/  LDC R187, c[0x0][0x238] ;  /* 0x00008e00ffbb7b82 */ /* 0x000e260000000800 */
[----:B------:R-:W-:Y:S02]  /*3940*/  IADD3 R160, P1, R161, R7, RZ ;  /* 0x00000007a1a07210 */ /* 0x000fe40007f3e0ff */
[----:B------:R-:W-:Y:S01]  /*3950*/  ISETP.GT.AND P2, PT, R0, 0x10, PT ;  /* 0x000000100000780c */ /* 0x000fe20003f44270 */
[----:B0-----:R-:W-:-:S02]  /*3960*/  IMAD R161, R187, 0x11, RZ ;  /* 0x00000011bba17824 */ /* 0x001fc400078e02ff */
[----:B------:R-:W0:Y:S01]  /*3970*/  LDC R187, c[0x0][0x238] ;  /* 0x00008e00ffbb7b82 */ /* 0x000e220000000800 */
[----:B------:R-:W-:Y:S02]  /*3980*/  ISETP.GT.AND P3, PT, R0, 0x11, PT ;  /* 0x000000110000780c */ /* 0x000fe40003f64270 */
[----:B------:R-:W-:Y:S02]  /*3990*/  PRMT R194, RZ, 0x7610, R194 ;  /* 0x00007610ffc27816 */ /* 0x000fe400000000c2 */
[----:B------:R-:W-:Y:S02]  /*39a0*/  LEA.HI.X.SX32 R183, R183, R6, 0x1, P0 ;  /* 0x00000006b7b77211 */ /* 0x000fe400000f0eff */
[----:B------:R-:W-:-:S03]  /*39b0*/  PRMT R195, RZ, 0x7610, R195 ;  /* 0x00007610ffc37816 */ /* 0x000fc600000000c3 */
[----:B------:R0:W3:Y:S01]  /*39c0*/  @P2 LDG.E.U8 R194, desc[UR14][R182.64] ;  /* 0x0000000eb6c22981 */ /* 0x0000e2000c1e1100 */
[----:B------:R-:W-:Y:S02]  /*39d0*/  LEA.HI.X.SX32 R161, R161, R6, 0x1, P1 ;  /* 0x00000006a1a17211 */ /* 0x000fe400008f0eff */
[----:B------:R-:W-:-:S03]  /*39e0*/  ISETP.GT.AND P4, PT, R0, 0x13, PT ;  /* 0x000000130000780c */ /* 0x000fc60003f84270 */
[----:B------:R1:W3:Y:S01]  /*39f0*/  @P3 LDG.E.U8 R195, desc[UR14][R160.64] ;  /* 0x0000000ea0c33981 */ /* 0x0002e2000c1e1100 */
[----:B0-----:R-:W-:Y:S02]  /*3a00*/  IMAD R183, R187, 0x12, RZ ;  /* 0x00000012bbb77824 */ /* 0x001fe400078e02ff */
[----:B------:R-:W-:-:S03]  /*3a10*/  IMAD R187, R186, 0x13, RZ ;  /* 0x00000013babb7824 */ /* 0x000fc600078e02ff */
[-C--:B------:R-:W-:Y:S02]  /*3a20*/  IADD3 R182, P2, R183, R7.reuse, RZ ;  /* 0x00000007b7b67210 */ /* 0x080fe40007f5e0ff */
[----:B------:R-:W0:Y:S01]  /*3a30*/  LDC R183, c[0x0][0x238] ;  /* 0x00008e00ffb77b82 */ /* 0x000e220000000800 */
[C---:B-1----:R-:W-:Y:S02]  /*3a40*/  IADD3 R160, P1, R187.reuse, R7, RZ ;  /* 0x00000007bba07210 */ /* 0x042fe40007f3e0ff */
[----:B------:R-:W-:Y:S02]  /*3a50*/  PRMT R185, RZ, 0x7610, R185 ;  /* 0x00007610ffb97816 */ /* 0x000fe400000000b9 */
[----:B------:R-:W-:-:S03]  /*3a60*/  LEA.HI.X.SX32 R161, R187, R6, 0x1, P1 ;  /* 0x00000006bba17211 */ /* 0x000fc600008f0eff */
[----:B------:R-:W1:Y:S02]  /*3a70*/  LDC R187, c[0x0][0x238] ;  /* 0x00008e00ffbb7b82 */ /* 0x000e640000000800 */
[----:B------:R5:W3:Y:S06]  /*3a80*/  @P4 LDG.E.U8 R185, desc[UR14][R160.64] ;  /* 0x0000000ea0b94981 */ /* 0x000aec000c1e1100 */
[----:B-----5:R-:W5:Y:S01]  /*3a90*/  LDC R161, c[0x0][0x238] ;  /* 0x00008e00ffa17b82 */ /* 0x020f620000000800 */
[----:B------:R-:W-:Y:S01]  /*3aa0*/  ISETP.GT.AND P0, PT, R0, 0x12, PT ;  /* 0x000000120000780c */ /* 0x000fe20003f04270 */
[----:B0-----:R-:W-:Y:S01]  /*3ab0*/  IMAD R183, R183, 0x12, RZ ;  /* 0x00000012b7b77824 */ /* 0x001fe200078e02ff */
[----:B------:R-:W-:Y:S01]  /*3ac0*/  PRMT R188, RZ, 0x7610, R188 ;  /* 0x00007610ffbc7816 */ /* 0x000fe200000000bc */
[----:B------:R-:W-:-:S03]  /*3ad0*/  IMAD R186, R186, 0x14, RZ ;  /* 0x00000014baba7824 */ /* 0x000fc600078e02ff */
[----:B------:R-:W-:Y:S01]  /*3ae0*/  LEA.HI.X.SX32 R183, R183, R6, 0x1, P2 ;  /* 0x00000006b7b77211 */ /* 0x000fe200010f0eff */
[----:B-1----:R-:W-:-:S06]  /*3af0*/  IMAD R187, R187, 0x14, RZ ;  /* 0x00000014bbbb7824 */ /* 0x002fcc00078e02ff */
[----:B------:R-:W3:Y:S01]  /*3b00*/  @P0 LDG.E.U8 R188, desc[UR14][R182.64] ;  /* 0x0000000eb6bc0981 */ /* 0x000ee2000c1e1100 */
[----:B------:R-:W-:-:S04]  /*3b10*/  IADD3 R186, P0, R186, R7, RZ ;  /* 0x00000007baba7210 */ /* 0x000fc80007f1e0ff */
[----:B------:R-:W-:Y:S01]  /*3b20*/  LEA.HI.X.SX32 R187, R187, R6, 0x1, P0 ;  /* 0x00000006bbbb7211 */ /* 0x000fe200000f0eff */
[----:B-----5:R-:W-:-:S05]  /*3b30*/  IMAD R161, R161, 0x15, RZ ;  /* 0x00000015a1a17824 */ /* 0x020fca00078e02ff */
[----:B------:R-:W-:Y:S02]  /*3b40*/  IADD3 R160, P0, R161, R7, RZ ;  /* 0x00000007a1a07210 */ /* 0x000fe40007f1e0ff */
[----:B------:R-:W0:Y:S01]  /*3b50*/  LDC R161, c[0x0][0x238] ;  /* 0x00008e00ffa17b82 */ /* 0x000e220000000800 */
[----:B------:R-:W-:Y:S02]  /*3b60*/  ISETP.GT.AND P1, PT, R0, 0x15, PT ;  /* 0x000000150000780c */ /* 0x000fe40003f24270 */
[----:B------:R-:W-:Y:S01]  /*3b70*/  PRMT R191, RZ, 0x7610, R191 ;  /* 0x00007610ffbf7816 */ /* 0x000fe200000000bf */
[----:B0-----:R-:W-:-:S05]  /*3b80*/  IMAD R161, R161, 0x15, RZ ;  /* 0x00000015a1a17824 */ /* 0x001fca00078e02ff */
[----:B------:R-:W-:-:S05]  /*3b90*/  LEA.HI.X.SX32 R161, R161, R6, 0x1, P0 ;  /* 0x00000006a1a17211 */ /* 0x000fca00000f0eff */
[----:B------:R0:W5:Y:S02]  /*3ba0*/  @P1 LDG.E.U8 R191, desc[UR14][R160.64] ;  /* 0x0000000ea0bf1981 */ /* 0x000164000c1e1100 */
[----:B0-----:R-:W0:Y:S01]  /*3bb0*/  LDC R161, c[0x0][0x238] ;  /* 0x00008e00ffa17b82 */ /* 0x001e220000000800 */
[----:B------:R-:W-:Y:S02]  /*3bc0*/  ISETP.GT.AND P2, PT, R0, 0x14, PT ;  /* 0x000000140000780c */ /* 0x000fe40003f44270 */
[----:B------:R-:W-:Y:S02]  /*3bd0*/  PRMT R183, RZ, 0x7610, R183 ;  /* 0x00007610ffb77816 */ /* 0x000fe400000000b7 */
[----:B------:R-:W-:-:S09]  /*3be0*/  PRMT R189, RZ, 0x7610, R189 ;  /* 0x00007610ffbd7816 */ /* 0x000fd200000000bd */
[----:B------:R-:W5:Y:S01]  /*3bf0*/  @P2 LDG.E.U8 R183, desc[UR14][R186.64] ;  /* 0x0000000ebab72981 */ /* 0x000f62000c1e1100 */
[----:B0-----:R-:W-:-:S05]  /*3c00*/  IMAD R161, R161, 0x16, RZ ;  /* 0x00000016a1a17824 */ /* 0x001fca00078e02ff */
[----:B------:R-:W-:Y:S02]  /*3c10*/  IADD3 R160, P0, R161, R7, RZ ;  /* 0x00000007a1a07210 */ /* 0x000fe40007f1e0ff */
[----:B------:R-:W0:Y:S01]  /*3c20*/  LDC R161, c[0x0][0x238] ;  /* 0x00008e00ffa17b82 */ /* 0x000e220000000800 */
[----:B------:R-:W-:Y:S01]  /*3c30*/  ISETP.GT.AND P2, PT, R0, 0x16, PT ;  /* 0x000000160000780c */ /* 0x000fe20003f44270 */
[----:B0-----:R-:W-:-:S05]  /*3c40*/  IMAD R161, R161, 0x16, RZ ;  /* 0x00000016a1a17824 */ /* 0x001fca00078e02ff */
[----:B------:R-:W-:-:S07]  /*3c50*/  LEA.HI.X.SX32 R161, R161, R6, 0x1, P0 ;  /* 0x00000006a1a17211 */ /* 0x000fce00000f0eff */
[----:B------:R0:W5:Y:S02]  /*3c60*/  @P2 LDG.E.U8 R189, desc[UR14][R160.64] ;  /* 0x0000000ea0bd2981 */ /* 0x000164000c1e1100 */
[----:B0-----:R-:W0:Y:S02]  /*3c70*/  LDC R161, c[0x0][0x238] ;  /* 0x00008e00ffa17b82 */ /* 0x001e240000000800 */
[----:B0-----:R-:W-:-:S05]  /*3c80*/  IMAD R161, R161, 0x17, RZ ;  /* 0x00000017a1a17824 */ /* 0x001fca00078e02ff */
[----:B------:R-:W-:Y:S02]  /*3c90*/  IADD3 R160, P0, R161, R7, RZ ;  /* 0x00000007a1a07210 */ /* 0x000fe40007f1e0ff */
[----:B------:R-:W0:Y:S01]  /*3ca0*/  LDC R161, c[0x0][0x238] ;  /* 0x00008e00ffa17b82 */ /* 0x000e220000000800 */
[----:B------:R-:W-:Y:S02]  /*3cb0*/  ISETP.GT.AND P1, PT, R0, 0x17, PT ;  /* 0x000000170000780c */ /* 0x000fe40003f24270 */
[----:B------:R-:W-:Y:S01]  /*3cc0*/  PRMT R184, RZ, 0x7610, R184 ;  /* 0x00007610ffb87816 */ /* 0x000fe200000000b8 */
[----:B0-----:R-:W-:-:S05]  /*3cd0*/  IMAD R161, R161, 0x17, RZ ;  /* 0x00000017a1a17824 */ /* 0x001fca00078e02ff */
[----:B------:R-:W-:-:S05]  /*3ce0*/  LEA.HI.X.SX32 R161, R161, R6, 0x1, P0 ;  /* 0x00000006a1a17211 */ /* 0x000fca00000f0eff */
        /* <DEDUP_REMOVED lines=60> */
[----:B------:R-:W-:Y:S02]  /*40b0*/  PRMT R198, RZ, 0x7610, R198 ;  /* 0x00007610ffc67816 */ /* 0x000fe400000000c6 */
[----:B------:R-:W-:Y:S02]  /*40c0*/  LOP3.LUT R192, R192, 0xffff, RZ, 0xc0, !PT ;  /* 0x0000ffffc0c07812 */ /* 0x000fe400078ec0ff */
[----:B------:R-:W-:Y:S02]  /*40d0*/  LOP3.LUT R193, R193, 0xffff, RZ, 0xc0, !PT ;  /* 0x0000ffffc1c17812 */ /* 0x000fe400078ec0ff */
[----:B------:R-:W-:Y:S01]  /*40e0*/  LOP3.LUT R163, R163, 0xffff, RZ, 0xc0, !PT ;  /* 0x0000ffffa3a37812 */ /* 0x000fe200078ec0ff */
[----:B0-----:R-:W-:-:S05]  /*40f0*/  IMAD R161, R161, 0x1e, RZ ;  /* 0x0000001ea1a17824 */ /* 0x001fca00078e02ff */
[----:B------:R-:W-:-:S05]  /*4100*/  LEA.HI.X.SX32 R161, R161, R6, 0x1, P0 ;  /* 0x00000006a1a17211 */ /* 0x000fca00000f0eff */
[----:B------:R0:W5:Y:S01]  /*4110*/  @P1 LDG.E.U8 R198, desc[UR14][R160.64] ;  /* 0x0000000ea0c61981 */ /* 0x000162000c1e1100 */
[----:B--2---:R-:W-:Y:S02]  /*4120*/  LOP3.LUT R208, R208, 0xffff, RZ, 0xc0, !PT ;  /* 0x0000ffffd0d07812 */ /* 0x004fe400078ec0ff */
[----:B------:R-:W-:Y:S02]  /*4130*/  LOP3.LUT R206, R206, 0xffff, RZ, 0xc0, !PT ;  /* 0x0000ffffcece7812 */ /* 0x000fe400078ec0ff */
[----:B0-----:R-:W-:Y:S02]  /*4140*/  LOP3.LUT R160, R162, 0xffff, RZ, 0xc0, !PT ;  /* 0x0000ffffa2a07812 */ /* 0x001fe400078ec0ff */
[----:B------:R-:W-:Y:S02]  /*4150*/  PRMT R161, R192, 0x3340, R193 ;  /* 0x00003340c0a17816 */ /* 0x000fe400000000c1 */
[----:B------:R-:W-:Y:S01]  /*4160*/  PRMT R160, R160, 0x3340, R163 ;  /* 0x00003340a0a07816 */ /* 0x000fe200000000a3 */
[----:B------:R-:W0:Y:S01]  /*4170*/  LDC R192, c[0x0][0x238] ;  /* 0x00008e00ffc07b82 */ /* 0x000e220000000800 */
[----:B------:R-:W-:-:S02]  /*4180*/  LOP3.LUT R193, R207, 0xffff, RZ, 0xc0, !PT ;  /* 0x0000ffffcfc17812 */ /* 0x000fc400078ec0ff */
[----:B------:R-:W-:Y:S02]  /*4190*/  LOP3.LUT R163, R205, 0xffff, RZ, 0xc0, !PT ;  /* 0x0000ffffcda37812 */ /* 0x000fe400078ec0ff */
[----:B------:R-:W-:Y:S02]  /*41a0*/  PRMT R193, R193, 0x3340, R208 ;  /* 0x00003340c1c17816 */ /* 0x000fe400000000d0 */
[----:B------:R-:W-:-:S04]  /*41b0*/  PRMT R163, R163, 0x3340, R206 ;  /* 0x00003340a3a37816 */ /* 0x000fc800000000ce */
[----:B------:R-:W-:Y:S02]  /*41c0*/  PRMT R163, R163, 0x5410, R193 ;  /* 0x00005410a3a37816 */ /* 0x000fe400000000c1 */
[----:B------:R-:W1:Y:S01]  /*41d0*/  LDC R193, c[0x0][0x238] ;  /* 0x00008e00ffc17b82 */ /* 0x000e620000000800 */
[----:B------:R-:W-:Y:S02]  /*41e0*/  LOP3.LUT R199, R199, 0xffff, RZ, 0xc0, !PT ;  /* 0x0000ffffc7c77812 */ /* 0x000fe400078ec0ff */
[----:B------:R-:W-:Y:S02]  /*41f0*/  LOP3.LUT R200, R200, 0xffff, RZ, 0xc0, !PT ;  /* 0x0000ffffc8c87812 */ /* 0x000fe400078ec0ff */
[----:B------:R-:W-:Y:S02]  /*4200*/  ISETP.GT.AND P1, PT, R0, 0x1f, PT ;  /* 0x0000001f0000780c */ /* 0x000fe40003f24270 */
[----:B------:R-:W-:Y:S01]  /*4210*/  PRMT R199, R199, 0x3340, R200 ;  /* 0x00003340c7c77816 */ /* 0x000fe200000000c8 */
[----:B0-----:R-:W-:-:S03]  /*4220*/  IMAD R192, R192, 0x1f, RZ ;  /* 0x0000001fc0c07824 */ /* 0x001fc600078e02ff */
[--C-:B------:R-:W-:Y:S02]  /*4230*/  PRMT R161, R161, 0x5410, R199.reuse ;  /* 0x00005410a1a17816 */ /* 0x100fe400000000c7 */
[----:B------:R-:W-:Y:S02]  /*4240*/  IADD3 R192, P0, R192, R7, RZ ;  /* 0x00000007c0c07210 */ /* 0x000fe40007f1e0ff */
[----:B------:R-:W-:Y:S01]  /*4250*/  PRMT R199, RZ, 0x7610, R199 ;  /* 0x00007610ffc77816 */ /* 0x000fe200000000c7 */
[----:B-1----:R-:W-:-:S05]  /*4260*/  IMAD R193, R193, 0x1f, RZ ;  /* 0x0000001fc1c17824 */ /* 0x002fca00078e02ff */
[----:B------:R-:W-:-:S05]  /*4270*/  LEA.HI.X.SX32 R193, R193, R6, 0x1, P0 ;  /* 0x00000006c1c17211 */ /* 0x000fca00000f0eff */
[----:B------:R0:W2:Y:S01]  /*4280*/  @P1 LDG.E.U8 R199, desc[UR14][R192.64] ;  /* 0x0000000ec0c71981 */ /* 0x0000a2000c1e1100 */
[----:B------:R-:W-:Y:S02]  /*4290*/  LOP3.LUT R201, R201, 0xffff, RZ, 0xc0, !PT ;  /* 0x0000ffffc9c97812 */ /* 0x000fe400078ec0ff */
[----:B------:R-:W-:Y:S02]  /*42a0*/  LOP3.LUT R162, R202, 0xffff, RZ, 0xc0, !PT ;  /* 0x0000ffffcaa27812 */ /* 0x000fe400078ec0ff */
[----:B------:R-:W-:Y:S02]  /*42b0*/  LOP3.LUT R203, R203, 0xffff, RZ, 0xc0, !PT ;  /* 0x0000ffffcbcb7812 */ /* 0x000fe400078ec0ff */
[----:B------:R-:W-:Y:S02]  /*42c0*/  LOP3.LUT R204, R204, 0xffff, RZ, 0xc0, !PT ;  /* 0x0000ffffcccc7812 */ /* 0x000fe400078ec0ff */
[----:B------:R-:W-:Y:S02]  /*42d0*/  LOP3.LUT R200, R210, 0xffff, RZ, 0xc0, !PT ;  /* 0x0000ffffd2c87812 */ /* 0x000fe400078ec0ff */
[----:B----4-:R-:W-:-:S02]  /*42e0*/  LOP3.LUT R212, R212, 0xffff, RZ, 0xc0, !PT ;  /* 0x0000ffffd4d47812 */ /* 0x010fc400078ec0ff */
[----:B------:R-:W-:Y:S02]  /*42f0*/  PRMT R162, R201, 0x3340, R162 ;  /* 0x00003340c9a27816 */ /* 0x000fe400000000a2 */
[----:B------:R-:W-:Y:S02]  /*4300*/  PRMT R203, R203, 0x3340, R204 ;  /* 0x00003340cbcb7816 */ /* 0x000fe400000000cc */
[----:B------:R-:W-:Y:S02]  /*4310*/  PRMT R200, R200, 0x3340, R212 ;  /* 0x00003340c8c87816 */ /* 0x000fe400000000d4 */
[----:B------:R-:W-:Y:S02]  /*4320*/  PRMT R162, R162, 0x5410, R203 ;  /* 0x00005410a2a27816 */ /* 0x000fe400000000cb */
[----:B------:R-:W-:Y:S01]  /*4330*/  PRMT R160, R200, 0x5410, R160 ;  /* 0x00005410c8a07816 */ /* 0x000fe200000000a0 */
[----:B------:R-:W-:Y:S01]  /*4340*/  BAR.SYNC.DEFER_BLOCKING 0x0 ;  /* 0x0000000000007b1d */ /* 0x000fe20000010000 */
[----:B------:R-:W-:-:S02]  /*4350*/  ISETP.GE.AND P0, PT, R4, R0, PT ;  /* 0x000000000400720c */ /* 0x000fc40003f06270 */
[----:B0-----:R-:W-:Y:S02]  /*4360*/  IADD3 R192, P1, R2, R180, RZ ;  /* 0x000000b402c07210 */ /* 0x001fe40007f3e0ff */
[----:B------:R-:W-:Y:S02]  /*4370*/  PRMT R201, RZ, 0x7610, R201 ;  /* 0x00007610ffc97816 */ /* 0x000fe400000000c9 */
[----:B------:R-:W-:Y:S01]  /*4380*/  PRMT R200, RZ, 0x7610, R200 ;  /* 0x00007610ffc87816 */ /* 0x000fe200000000c8 */
[----:B------:R-:W-:Y:S01]  /*4390*/  IMAD.X R193, R248, 0x1, R172, P1 ;  /* 0x00000001f8c17824 */ /* 0x000fe200008e06ac */
[----:B------:R0:W-:Y:S05]  /*43a0*/  STS.128 [R246+UR12], R160 ;  /* 0x000000a0f6007988 */ /* 0x0001ea0008000c0c */
[----:B------:R1:W4:Y:S01]  /*43b0*/  @!P0 LDG.E.U8 R201, desc[UR14][R192.64] ;  /* 0x0000000ec0c98981 */ /* 0x000322000c1e1100 */
[----:B0-----:R-:W-:-:S02]  /*43c0*/  IADD3 R160, P2, R2, R179, RZ ;  /* 0x000000b302a07210 */ /* 0x001fc40007f5e0ff */
[----:B------:R-:W-:-:S03]  /*43d0*/  IADD3 R162, P1, R2, R178, RZ ;  /* 0x000000b202a27210 */ /* 0x000fc60007f3e0ff */
[C---:B------:R-:W-:Y:S01]  /*43e0*/  IMAD.X R161, R248.reuse, 0x1, R170, P2 ;  /* 0x00000001f8a17824 */ /* 0x040fe200010e06aa */
[----:B-1----:R-:W-:Y:S01]  /*43f0*/  PRMT R192, RZ, 0x7610, R192 ;  /* 0x00007610ffc07816 */ /* 0x002fe200000000c0 */
[----:B------:R-:W-:-:S03]  /*4400*/  IMAD.X R163, R248, 0x1, R168, P1 ;  /* 0x00000001f8a37824 */ /* 0x000fc600008e06a8 */
[----:B------:R0:W4:Y:S01]  /*4410*/  @!P0 LDG.E.U8 R200, desc[UR14][R160.64] ;  /* 0x0000000ea0c88981 */ /* 0x000122000c1e1100 */
[----:B------:R-:W-:-:S03]  /*4420*/  PRMT R193, RZ, 0x7610, R193 ;  /* 0x00007610ffc17816 */ /* 0x000fc600000000c1 */
[----:B------:R1:W4:Y:S01]  /*4430*/  @!P0 LDG.E.U8 R192, desc[UR14][R162.64] ;  /* 0x0000000ea2c08981 */ /* 0x000322000c1e1100 */
[----:B0-----:R-:W-:-:S05]  /*4440*/  IADD3 R160, P1, R2, R177, RZ ;  /* 0x000000b102a07210 */ /* 0x001fca0007f3e0ff */
[----:B------:R-:W-:Y:S01]  /*4450*/  IMAD.X R161, R248, 0x1, R166, P1 ;  /* 0x00000001f8a17824 */ /* 0x000fe200008e06a6 */
[----:B-1----:R-:W-:-:S04]  /*4460*/  IADD3 R162, P1, R2, R176, RZ ;  /* 0x000000b002a27210 */ /* 0x002fc80007f3e0ff */
[----:B------:R0:W4:Y:S01]  /*4470*/  @!P0 LDG.E.U8 R193, desc[UR14][R160.64] ;  /* 0x0000000ea0c18981 */ /* 0x000122000c1e1100 */
[----:B------:R-:W-:Y:S01]  /*4480*/  IMAD.X R163, R248, 0x1, R164, P1 ;  /* 0x00000001f8a37824 */ /* 0x000fe200008e06a4 */
[----:B------:R-:W-:Y:S02]  /*4490*/  PRMT R203, RZ, 0x7610, R203 ;  /* 0x00007610ffcb7816 */ /* 0x000fe400000000cb */
[----:B0-----:R-:W-:-:S05]  /*44a0*/  IADD3 R160, P1, R2, R175, RZ ;  /* 0x000000af02a07210 */ /* 0x001fca0007f3e0ff */
[----:B------:R-:W-:-:S05]  /*44b0*/  IMAD.X R161, R248, 0x1, R158, P1 ;  /* 0x00000001f8a17824 */ /* 0x000fca00008e069e */
[----:B------:R0:W4:Y:S01]  /*44c0*/  @!P0 LDG.E.U8 R203, desc[UR14][R160.64] ;  /* 0x0000000ea0cb8981 */ /* 0x000122000c1e1100 */
        /* <DEDUP_REMOVED lines=65> */
[----:B------:R-:W-:-:S06]  /*48e0*/  PRMT R202, RZ, 0x7610, R202 ;  /* 0x00007610ffca7816 */ /* 0x000fcc00000000ca */
[----:B------:R3:W4:Y:S01]  /*48f0*/  @!P0 LDG.E.U8 R202, desc[UR14][R162.64] ;  /* 0x0000000ea2ca8981 */ /* 0x000722000c1e1100 */
[----:B0-----:R-:W-:-:S05]  /*4900*/  IADD3 R160, P1, R2, R219, RZ ;  /* 0x000000db02a07210 */ /* 0x001fca0007f3e0ff */
[----:B------:R-:W-:-:S05]  /*4910*/  IMAD.X R161, R248, 0x1, R217, P1 ;  /* 0x00000001f8a17824 */ /* 0x000fca00008e06d9 */
[----:B------:R0:W4:Y:S01]  /*4920*/  @!P0 LDG.E.U8 R232, desc[UR14][R160.64] ;  /* 0x0000000ea0e88981 */ /* 0x000122000c1e1100 */
[----:B---3--:R-:W-:Y:S02]  /*4930*/  LOP3.LUT R163, R194, 0xffff, RZ, 0xc0, !PT ;  /* 0x0000ffffc2a37812 */ /* 0x008fe400078ec0ff */
[----:B------:R-:W-:Y:S02]  /*4940*/  PRMT R194, RZ, 0x7610, R194 ;  /* 0x00007610ffc27816 */ /* 0x000fe400000000c2 */
[----:B0-----:R-:W-:-:S05]  /*4950*/  IADD3 R160, P1, R2, R223, RZ ;  /* 0x000000df02a07210 */ /* 0x001fca0007f3e0ff */
[----:B------:R-:W-:Y:S01]  /*4960*/  IMAD.X R161, R248, 0x1, R221, P1 ;  /* 0x00000001f8a17824 */ /* 0x000fe200008e06dd */
[----:B------:R-:W-:Y:S02]  /*4970*/  LOP3.LUT R162, R188, 0xffff, RZ, 0xc0, !PT ;  /* 0x0000ffffbca27812 */ /* 0x000fe400078ec0ff */
[----:B------:R-:W-:Y:S02]  /*4980*/  LOP3.LUT R185, R185, 0xffff, RZ, 0xc0, !PT ;  /* 0x0000ffffb9b97812 */ /* 0x000fe400078ec0ff */
[----:B------:R0:W3:Y:S02]  /*4990*/  @!P0 LDG.E.U8 R194, desc[UR14][R160.64] ;  /* 0x0000000ea0c28981 */ /* 0x0000e4000c1e1100 */
[--C-:B------:R-:W-:Y:S02]  /*49a0*/  PRMT R162, R162, 0x3340, R185.reuse ;  /* 0x00003340a2a27816 */ /* 0x100fe400000000b9 */
[----:B------:R-:W-:Y:S02]  /*49b0*/  PRMT R185, RZ, 0x7610, R185 ;  /* 0x00007610ffb97816 */ /* 0x000fe400000000b9 */
[----:B0-----:R-:W-:-:S05]  /*49c0*/  IADD3 R160, P1, R2, R227, RZ ;  /* 0x000000e302a07210 */ /* 0x001fca0007f3e0ff */
[----:B------:R-:W-:Y:S01]  /*49d0*/  IMAD.X R161, R248, 0x1, R225, P1 ;  /* 0x00000001f8a17824 */ /* 0x000fe200008e06e1 */
[----:B-----5:R-:W-:Y:S02]  /*49e0*/  LOP3.LUT R183, R183, 0xffff, RZ, 0xc0, !PT ;  /* 0x0000ffffb7b77812 */ /* 0x020fe400078ec0ff */
[----:B------:R-:W-:Y:S02]  /*49f0*/  LOP3.LUT R188, R191, 0xffff, RZ, 0xc0, !PT ;  /* 0x0000ffffbfbc7812 */ /* 0x000fe400078ec0ff */
[----:B------:R0:W5:Y:S02]  /*4a00*/  @!P0 LDG.E.U8 R185, desc[UR14][R160.64] ;  /* 0x0000000ea0b98981 */ /* 0x000164000c1e1100 */
[----:B------:R-:W-:Y:S02]  /*4a10*/  PRMT R188, R183, 0x3340, R188 ;  /* 0x00003340b7bc7816 */ /* 0x000fe400000000bc */
        /* <DEDUP_REMOVED lines=23> */
[----:B------:R-:W-:-:S05]  /*4b90*/  IMAD.X R161, R248, 0x1, R237, P1 ;  /* 0x00000001f8a17824 */ /* 0x000fca00008e06ed */
[----:B------:R0:W3:Y:S01]  /*4ba0*/  @!P0 LDG.E.U8 R186, desc[UR14][R160.64] ;  /* 0x0000000ea0ba8981 */ /* 0x0000e2000c1e1100 */
[----:B------:R-:W-:Y:S02]  /*4bb0*/  PRMT R191, RZ, 0x7610, R191 ;  /* 0x00007610ffbf7816 */ /* 0x000fe400000000bf */
[----:B0-----:R-:W-:-:S05]  /*4bc0*/  IADD3 R160, P1, R2, R240, RZ ;  /* 0x000000f002a07210 */ /* 0x001fca0007f3e0ff */
[----:B------:R-:W-:Y:S01]  /*4bd0*/  IMAD.X R161, R248, 0x1, R239, P1 ;  /* 0x00000001f8a17824 */ /* 0x000fe200008e06ef */
[----:B------:R-:W-:-:S04]  /*4be0*/  LOP3.LUT R195, R195, 0xffff, RZ, 0xc0, !PT ;  /* 0x0000ffffc3c37812 */ /* 0x000fc800078ec0ff */
[----:B------:R0:W3:Y:S01]  /*4bf0*/  @!P0 LDG.E.U8 R191, desc[UR14][R160.64] ;  /* 0x0000000ea0bf8981 */ /* 0x0000e2000c1e1100 */
[----:B------:R-:W-:Y:S02]  /*4c00*/  PRMT R163, R163, 0x3340, R195 ;  /* 0x00003340a3a37816 */ /* 0x000fe400000000c3 */
[----:B------:R-:W-:Y:S02]  /*4c10*/  LOP3.LUT R195, R196, 0xffff, RZ, 0xc0, !PT ;  /* 0x0000ffffc4c37812 */ /* 0x000fe400078ec0ff */
        /* <DEDUP_REMOVED lines=8> */
[----:B0-----:R-:W-:Y:S02]  /*4ca0*/  PRMT R160, R163, 0x5410, R162 ;  /* 0x00005410a3a07816 */ /* 0x001fe400000000a2 */
[----:B------:R-:W-:-:S05]  /*4cb0*/  IADD3 R162, P1, R2, R3, RZ ;  /* 0x0000000302a27210 */ /* 0x000fca0007f3e0ff */
[----:B------:R-:W-:-:S05]  /*4cc0*/  IMAD.X R163, R248, 0x1, R174, P1 ;  /* 0x00000001f8a37824 */ /* 0x000fca00008e06ae */
[----:B------:R0:W3:Y:S01]  /*4cd0*/  @!P0 LDG.E.U8 R198, desc[UR14][R162.64] ;  /* 0x0000000ea2c68981 */ /* 0x0000e2000c1e1100 */
[----:B--2---:R-:W-:-:S04]  /*4ce0*/  LOP3.LUT R199, R199, 0xffff, RZ, 0xc0, !PT ;  /* 0x0000ffffc7c77812 */ /* 0x004fc800078ec0ff */
[----:B------:R-:W-:Y:S02]  /*4cf0*/  PRMT R197, R197, 0x3340, R199 ;  /* 0x00003340c5c57816 */ /* 0x000fe400000000c7 */
[----:B------:R-:W-:Y:S02]  /*4d00*/  LOP3.LUT R199, R246, 0x10, RZ, 0x3c, !PT ;  /* 0x00000010f6c77812 */ /* 0x000fe400078e3cff */
[----:B------:R-:W-:Y:S02]  /*4d10*/  PRMT R161, R188, 0x5410, R189 ;  /* 0x00005410bca17816 */ /* 0x000fe400000000bd */
[----:B0-----:R-:W-:Y:S02]  /*4d20*/  PRMT R162, R187, 0x5410, R190 ;  /* 0x00005410bba27816 */ /* 0x001fe400000000be */
[----:B------:R-:W-:-:S05]  /*4d30*/  PRMT R163, R195, 0x5410, R197 ;  /* 0x00005410c3a37816 */ /* 0x000fca00000000c5 */
[----:B------:R0:W-:Y:S04]  /*4d40*/  STS.128 [R199+UR12], R160 ;  /* 0x000000a0c7007988 */ /* 0x0001e80008000c0c */
[----:B----4-:R0:W-:Y:S04]  /*4d50*/  STS.U8 [R247+UR12+0x1f00], R201 ;  /* 0x001f00c9f7007988 */ /* 0x0101e8000800000c */
[----:B------:R0:W-:Y:S04]  /*4d60*/  STS.U8 [R247+UR12+0x1e00], R192 ;  /* 0x001e00c0f7007988 */ /* 0x0001e8000800000c */
        /* <DEDUP_REMOVED lines=10> */
[----:B-----5:R0:W-:Y:S04]  /*4e10*/  STS.U8 [R247+UR12+0x1300], R185 ;  /* 0x001300b9f7007988 */ /* 0x0201e8000800000c */
[----:B---3--:R0:W-:Y:S04]  /*4e20*/  STS.U8 [R247+UR12+0x1200], R184 ;  /* 0x001200b8f7007988 */ /* 0x0081e8000800000c */
        /* <DEDUP_REMOVED lines=17> */
[----:B------:R0:W-:Y:S01]  /*4f40*/  STS.U8 [R243+UR12+0x1f80], R198 ;  /* 0x001f80c6f3007988 */ /* 0x0001e2000800000c */
[----:B------:R1:W-:Y:S06]  /*4f50*/  MEMBAR.ALL.CTA ;  /* 0x0000000000007992 */ /* 0x0003ec0000008000 */
[----:B-1----:R-:W1:Y:S01]  /*4f60*/  FENCE.VIEW.ASYNC.S ;  /* 0x00000000000073c6 */ /* 0x002e620000000000 */
[----:B------:R-:W-:Y:S01]  /*4f70*/  R2UR UR8, R244 ;  /* 0x00000000f40872ca */ /* 0x000fe200000e0000 */
[----:B-1----:R-:W-:Y:S06]  /*4f80*/  BAR.SYNC.DEFER_BLOCKING 0x0 ;  /* 0x0000000000007b1d */ /* 0x002fec0000010000 */
[----:B------:R-:W-:Y:S01]  /*4f90*/  UMOV UR9, 0xc0000010 ;  /* 0xc000001000097882 */ /* 0x000fe20000000000 */
[----:B------:R-:W-:Y:S01]  /*4fa0*/  UMOV UR6, UR10 ;  /* 0x0000000a00067c82 */ /* 0x000fe20008000000 */
[----:B------:R-:W-:Y:S01]  /*4fb0*/  UMOV UR7, UR11 ;  /* 0x0000000b00077c82 */ /* 0x000fe20008000000 */
[----:B------:R-:W-:-:S06]  /*4fc0*/  WARPGROUP.ARRIVE ;  /* 0x00000000000079c5 */ /* 0x000fcc0000000000 */
[----:B------:R-:W-:-:S12]  /*4fd0*/  QGMMA.64x128x32.F32.E5M2.E5M2 R88, gdesc[UR8], R88 ;  /* 0x01e00000085879f3 */ /* 0x000fd80008703858 */
[----:B------:R-:W-:Y:S01]  /*4fe0*/  QGMMA.64x128x32.F32.E5M2.E5M2 R24, gdesc[UR4], R24, gsb0 ;  /* 0x01e00000041879f3 */ /* 0x000fe20008003818 */
[----:B------:R-:W-:-:S04]  /*4ff0*/  IADD3 R177, P4, R177, UR16, RZ ;  /* 0x00000010b1b17c10 */ /* 0x000fc8000ff9e0ff */
[----:B------:R-:W-:Y:S02]  /*5000*/  IADD3.X R166, R166, UR17, RZ, P4, !PT ;  /* 0x00000011a6a67c10 */ /* 0x000fe4000a7fe4ff */
[----:B------:R-:W-:Y:S02]  /*5010*/  IADD3 R165, P4, R165, UR16, RZ ;  /* 0x00000010a5a57c10 */ /* 0x000fe4000ff9e0ff */
[----:B------:R-:W-:Y:S02]  /*5020*/  IADD3 R3, P0, R3, UR16, RZ ;  /* 0x0000001003037c10 */ /* 0x000fe4000ff1e0ff */
[----:B------:R-:W-:Y:S02]  /*5030*/  IADD3 R180, P1, R180, UR16, RZ ;  /* 0x00000010b4b47c10 */ /* 0x000fe4000ff3e0ff */
[----:B------:R-:W-:Y:S02]  /*5040*/  IADD3 R179, P2, R179, UR16, RZ ;  /* 0x00000010b3b37c10 */ /* 0x000fe4000ff5e0ff */
[----:B------:R-:W-:-:S02]  /*5050*/  IADD3 R178, P3, R178, UR16, RZ ;  /* 0x00000010b2b27c10 */ /* 0x000fc4000ff7e0ff */
[----:B------:R-:W-:Y:S02]  /*5060*/  IADD3.X R20, R20, UR17, RZ, P4, !PT ;  /* 0x0000001114147c10 */ /* 0x000fe4000a7fe4ff */
[----:B------:R-:W-:Y:S02]  /*5070*/  IADD3 R19, P4, R19, UR16, RZ ;  /* 0x0000001013137c10 */ /* 0x000fe4000ff9e0ff */
[----:B------:R-:W-:Y:S02]  /*5080*/  IADD3 R176, P5, R176, UR16, RZ ;  /* 0x00000010b0b07c10 */ /* 0x000fe4000ffbe0ff */
[----:B------:R-:W-:Y:S02]  /*5090*/  IADD3.X R174, R174, UR17, RZ, P0, !PT ;  /* 0x00000011aeae7c10 */ /* 0x000fe400087fe4ff */
[----:B------:R-:W-:Y:S02]  /*50a0*/  IADD3.X R172, R172, UR17, RZ, P1, !PT ;  /* 0x00000011acac7c10 */ /* 0x000fe40008ffe4ff */
[----:B------:R-:W-:-:S02]  /*50b0*/  IADD3.X R170, R170, UR17, RZ, P2, !PT ;  /* 0x00000011aaaa7c10 */ /* 0x000fc400097fe4ff */
[----:B------:R-:W-:Y:S02]  /*50c0*/  IADD3.X R168, R168, UR17, RZ, P3, !PT ;  /* 0x00000011a8a87c10 */ /* 0x000fe40009ffe4ff */
[----:B------:R-:W-:Y:S02]  /*50d0*/  IADD3 R175, P6, R175, UR16, RZ ;  /* 0x00000010afaf7c10 */ /* 0x000fe4000ffde0ff */
[----:B------:R-:W-:Y:S02]  /*50e0*/  IADD3 R173, P0, R173, UR16, RZ ;  /* 0x00000010adad7c10 */ /* 0x000fe4000ff1e0ff */
[----:B------:R-:W-:Y:S02]  /*50f0*/  IADD3 R171, P1, R171, UR16, RZ ;  /* 0x00000010abab7c10 */ /* 0x000fe4000ff3e0ff */
[----:B------:R-:W-:Y:S02]  /*5100*/  IADD3 R169, P2, R169, UR16, RZ ;  /* 0x00000010a9a97c10 */ /* 0x000fe4000ff5e0ff */
[----:B------:R-:W-:Y:S01]  /*5110*/  IADD3 R167, P3, R167, UR16, RZ ;  /* 0x00000010a7a77c10 */ /* 0x000fe2000ff7e0ff */
[----:B------:R-:W-:Y:S01]  /*5120*/  VIADD R5, R5, 0xffffffff ;  /* 0xffffffff05057836 */ /* 0x000fe20000000000 */
[----:B------:R-:W-:-:S02]  /*5130*/  IADD3.X R10, R10, UR17, RZ, P4, !PT ;  /* 0x000000110a0a7c10 */ /* 0x000fc4000a7fe4ff */
[----:B------:R-:W-:Y:S02]  /*5140*/  IADD3.X R164, R164, UR17, RZ, P5, !PT ;  /* 0x00000011a4a47c10 */ /* 0x000fe4000affe4ff */
[----:B------:R-:W-:Y:S02]  /*5150*/  IADD3 R227, P4, R227, UR16, RZ ;  /* 0x00000010e3e37c10 */ /* 0x000fe4000ff9e0ff */
[----:B------:R-:W-:Y:S02]  /*5160*/  IADD3 R159, P5, R159, UR16, RZ ;  /* 0x000000109f9f7c10 */ /* 0x000fe4000ffbe0ff */
[----:B------:R-:W-:Y:S02]  /*5170*/  IADD3.X R158, R158, UR17, RZ, P6, !PT ;  /* 0x000000119e9e7c10 */ /* 0x000fe4000b7fe4ff */
[----:B------:R-:W-:Y:S02]  /*5180*/  IADD3.X R156, R156, UR17, RZ, P0, !PT ;  /* 0x000000119c9c7c10 */ /* 0x000fe400087fe4ff */
[----:B------:R-:W-:-:S02]  /*5190*/  IADD3.X R154, R154, UR17, RZ, P1, !PT ;  /* 0x000000119a9a7c10 */ /* 0x000fc40008ffe4ff */
[----:B------:R-:W-:Y:S02]  /*51a0*/  IADD3.X R152, R152, UR17, RZ, P2, !PT ;  /* 0x0000001198987c10 */ /* 0x000fe400097fe4ff */
[----:B------:R-:W-:Y:S02]  /*51b0*/  IADD3.X R22, R22, UR17, RZ, P3, !PT ;  /* 0x0000001116167c10 */ /* 0x000fe40009ffe4ff */
[----:B------:R-:W-:Y:S02]  /*51c0*/  IADD3 R157, P6, R157, UR16, RZ ;  /* 0x000000109d9d7c10 */ /* 0x000fe4000ffde0ff */
[----:B------:R-:W-:Y:S02]  /*51d0*/  IADD3 R155, P0, R155, UR16, RZ ;  /* 0x000000109b9b7c10 */ /* 0x000fe4000ff1e0ff */
[----:B------:R-:W-:Y:S02]  /*51e0*/  IADD3 R153, P1, R153, UR16, RZ ;  /* 0x0000001099997c10 */ /* 0x000fe4000ff3e0ff */
[----:B------:R-:W-:-:S02]  /*51f0*/  IADD3 R23, P2, R23, UR16, RZ ;  /* 0x0000001017177c10 */ /* 0x000fc4000ff5e0ff */
[----:B------:R-:W-:Y:S02]  /*5200*/  IADD3 R21, P3, R21, UR16, RZ ;  /* 0x0000001015157c10 */ /* 0x000fe4000ff7e0ff */
[----:B------:R-:W-:Y:S02]  /*5210*/  IADD3.X R225, R225, UR17, RZ, P4, !PT ;  /* 0x00000011e1e17c10 */ /* 0x000fe4000a7fe4ff */
[----:B------:R-:W-:Y:S02]  /*5220*/  IADD3.X R18, R18, UR17, RZ, P5, !PT ;  /* 0x0000001112127c10 */ /* 0x000fe4000affe4ff */
[----:B------:R-:W-:Y:S02]  /*5230*/  ISETP.NE.U32.AND P4, PT, R5, RZ, PT ;  /* 0x000000ff0500720c */ /* 0x000fe40003f85070 */
[----:B------:R-:W-:Y:S02]  /*5240*/  IADD3 R17, P5, R17, UR16, RZ ;  /* 0x0000001011117c10 */ /* 0x000fe4000ffbe0ff */
[----:B------:R-:W-:-:S02]  /*5250*/  IADD3.X R16, R16, UR17, RZ, P6, !PT ;  /* 0x0000001110107c10 */ /* 0x000fc4000b7fe4ff */
[----:B------:R-:W-:Y:S02]  /*5260*/  IADD3.X R14, R14, UR17, RZ, P0, !PT ;  /* 0x000000110e0e7c10 */ /* 0x000fe400087fe4ff */
[----:B------:R-:W-:Y:S02]  /*5270*/  IADD3.X R13, R13, UR17, RZ, P1, !PT ;  /* 0x000000110d0d7c10 */ /* 0x000fe40008ffe4ff */
[----:B------:R-:W-:Y:S02]  /*5280*/  IADD3.X R12, R12, UR17, RZ, P2, !PT ;  /* 0x000000110c0c7c10 */ /* 0x000fe400097fe4ff */
[----:B------:R-:W-:Y:S02]  /*5290*/  IADD3.X R11, R11, UR17, RZ, P3, !PT ;  /* 0x000000110b0b7c10 */ /* 0x000fe40009ffe4ff */
[----:B------:R-:W-:Y:S02]  /*52a0*/  IADD3 R15, P6, R15, UR16, RZ ;  /* 0x000000100f0f7c10 */ /* 0x000fe4000ffde0ff */
[----:B------:R-:W-:-:S02]  /*52b0*/  IADD3 R211, P0, R211, UR16, RZ ;  /* 0x00000010d3d37c10 */ /* 0x000fc4000ff1e0ff */
[----:B------:R-:W-:Y:S02]  /*52c0*/  IADD3 R215, P1, R215, UR16, RZ ;  /* 0x00000010d7d77c10 */ /* 0x000fe4000ff3e0ff */
[----:B------:R-:W-:Y:S02]  /*52d0*/  IADD3 R219, P2, R219, UR16, RZ ;  /* 0x00000010dbdb7c10 */ /* 0x000fe4000ff5e0ff */
[----:B------:R-:W-:Y:S02]  /*52e0*/  IADD3 R223, P3, R223, UR16, RZ ;  /* 0x00000010dfdf7c10 */ /* 0x000fe4000ff7e0ff */
[----:B------:R-:W-:Y:S02]  /*52f0*/  IADD3.X R9, R9, UR17, RZ, P5, !PT ;  /* 0x0000001109097c10 */ /* 0x000fe4000affe4ff */
        /* <DEDUP_REMOVED lines=12> */
[----:B------:R-:W-:Y:S02]  /*53c0*/  IADD3 R7, P5, R251, R7, RZ ;  /* 0x00000007fb077210 */ /* 0x000fe40007fbe0ff */
[----:B------:R-:W-:-:S02]  /*53d0*/  IADD3.X R233, R233, UR17, RZ, P6, !PT ;  /* 0x00000011e9e97c10 */ /* 0x000fc4000b7fe4ff */
[----:B------:R-:W-:Y:S02]  /*53e0*/  IADD3.X R235, R235, UR17, RZ, P0, !PT ;  /* 0x00000011ebeb7c10 */ /* 0x000fe400087fe4ff */
[----:B------:R-:W-:Y:S02]  /*53f0*/  IADD3.X R237, R237, UR17, RZ, P1, !PT ;  /* 0x00000011eded7c10 */ /* 0x000fe40008ffe4ff */
[----:B------:R-:W-:Y:S02]  /*5400*/  IADD3.X R239, R239, UR17, RZ, P2, !PT ;  /* 0x00000011efef7c10 */ /* 0x000fe400097fe4ff */
[----:B------:R-:W-:Y:S01]  /*5410*/  IADD3.X R241, R241, UR17, RZ, P3, !PT ;  /* 0x00000011f1f17c10 */ /* 0x000fe20009ffe4ff */
[----:B------:R-:W-:Y:S02]  /*5420*/  WARPGROUP.DEPBAR.LE gsb0, 0x0 ;  /* 0x00008000000079c5 */ /* 0x000fe40000010000 */
[----:B------:R-:W-:Y:S01]  /*5430*/  VIADD R0, R0, 0xffffffe0 ;  /* 0xffffffe000007836 */ /* 0x000fe20000000000 */
[----:B------:R-:W-:Y:S01]  /*5440*/  LEA.HI.X.SX32 R6, R251, R6, 0x1, P5 ;  /* 0x00000006fb067211 */ /* 0x000fe200028f0eff */
[----:B0-----:R-:W-:Y:S06]  /*5450*/  @P4 BRA `(.L_x_1) ;  /* 0xffffffdc00884947 */ /* 0x001fec000383ffff */
.L_x_0:
[----:B------:R-:W0:Y:S01]  /*5460*/  S2R R248, SR_TID.X ;  /* 0x0000000000f87919 */ /* 0x000e220000002100 */
[----:B------:R-:W-:Y:S01]  /*5470*/  F2FP.SATFINITE.E5M2.F32.PACK_AB_MERGE_C R110, R111, R110, RZ ;  /* 0x0000006e6f6e723e */ /* 0x000fe200048060ff */
[----:B------:R-:W-:Y:S01]  /*5480*/  ULDC.64 UR4, c[0x0][0x228] ;  /* 0x00008a0000047ab9 */ /* 0x000fe20000000a00 */
[----:B------:R-:W-:Y:S01]  /*5490*/  F2FP.SATFINITE.E5M2.F32.PACK_AB_MERGE_C R111, R25, R24, RZ ;  /* 0x00000018196f723e */ /* 0x000fe200048060ff */
[----:B------:R-:W-:Y:S01]  /*54a0*/  ULDC UR6, c[0x0][0x22c] ;  /* 0x00008b0000067ab9 */ /* 0x000fe20000000800 */
[----:B------:R-:W-:Y:S02]  /*54b0*/  F2FP.SATFINITE.E5M2.F32.PACK_AB_MERGE_C R30, R31, R30, RZ ;  /* 0x0000001e1f1e723e */ /* 0x000fe400048060ff */
[----:B------:R-:W-:Y:S02]  /*54c0*/  F2FP.SATFINITE.E5M2.F32.PACK_AB_MERGE_C R27, R27, R26, RZ ;  /* 0x0000001a1b1b723e */ /* 0x000fe400048060ff */
[----:B------:R-:W-:Y:S02]  /*54d0*/  F2FP.SATFINITE.E5M2.F32.PACK_AB_MERGE_C R208, R89, R88, RZ ;  /* 0x0000005859d0723e */ /* 0x000fe400048060ff */
[----:B------:R-:W-:-:S02]  /*54e0*/  F2FP.SATFINITE.E5M2.F32.PACK_AB_MERGE_C R209, R91, R90, RZ ;  /* 0x0000005a5bd1723e */ /* 0x000fc400048060ff */
[----:B------:R-:W-:Y:S02]  /*54f0*/  F2FP.SATFINITE.E5M2.F32.PACK_AB_MERGE_C R210, R93, R92, RZ ;  /* 0x0000005c5dd2723e */ /* 0x000fe400048060ff */
[----:B------:R-:W-:Y:S02]  /*5500*/  F2FP.SATFINITE.E5M2.F32.PACK_AB_MERGE_C R215, R95, R94, RZ ;  /* 0x0000005e5fd7723e */ /* 0x000fe400048060ff */
[----:B------:R-:W-:Y:S02]  /*5510*/  F2FP.SATFINITE.E5M2.F32.PACK_AB_MERGE_C R26, R29, R28, RZ ;  /* 0x0000001c1d1a723e */ /* 0x000fe400048060ff */
[----:B------:R-:W-:Y:S02]  /*5520*/  F2FP.SATFINITE.E5M2.F32.PACK_AB_MERGE_C R59, R59, R58, RZ ;  /* 0x0000003a3b3b723e */ /* 0x000fe400048060ff */
[----:B------:R-:W-:Y:S02]  /*5530*/  PRMT R26, R111, 0x5410, R26 ;  /* 0x000054106f1a7816 */ /* 0x000fe4000000001a */
[----:B------:R-:W-:-:S02]  /*5540*/  PRMT R27, R27, 0x5410, R30 ;  /* 0x000054101b1b7816 */ /* 0x000fc4000000001e */
[----:B------:R-:W-:Y:S02]  /*5550*/  LEA R247, R247, UR12, 0x4 ;  /* 0x0000000cf7f77c11 */ /* 0x000fe4000f8e20ff */
[----:B------:R-:W-:Y:S02]  /*5560*/  F2FP.SATFINITE.E5M2.F32.PACK_AB_MERGE_C R28, R41, R40, RZ ;  /* 0x00000028291c723e */ /* 0x000fe400048060ff */
[----:B------:R-:W-:Y:S01]  /*5570*/  F2FP.SATFINITE.E5M2.F32.PACK_AB_MERGE_C R29, R43, R42, RZ ;  /* 0x0000002a2b1d723e */ /* 0x000fe200048060ff */
[----:B------:R-:W-:Y:S01]  /*5580*/  BAR.SYNC.DEFER_BLOCKING 0x0 ;  /* 0x0000000000007b1d */ /* 0x000fe20000010000 */
[----:B------:R-:W-:Y:S01]  /*5590*/  F2FP.SATFINITE.E5M2.F32.PACK_AB_MERGE_C R212, R97, R96, RZ ;  /* 0x0000006061d4723e */ /* 0x000fe200048060ff */
[C---:B0-----:R-:W-:Y:S01]  /*55a0*/  IMAD.SHL.U32 R25, R248.reuse, 0x40, RZ ;  /* 0x00000040f8197824 */ /* 0x041fe200078e00ff */
[----:B------:R-:W-:Y:S01]  /*55b0*/  F2FP.SATFINITE.E5M2.F32.PACK_AB_MERGE_C R214, R99, R98, RZ ;  /* 0x0000006263d6723e */ /* 0x000fe200048060ff */
[----:B------:R-:W-:Y:S01]  /*55c0*/  IMAD.SHL.U32 R24, R248, 0x10, RZ ;  /* 0x00000010f8187824 */ /* 0x000fe200078e00ff */
[----:B------:R-:W-:-:S02]  /*55d0*/  F2FP.SATFINITE.E5M2.F32.PACK_AB_MERGE_C R217, R101, R100, RZ ;  /* 0x0000006465d9723e */ /* 0x000fc400048060ff */
[----:B------:R-:W-:Y:S01]  /*55e0*/  LOP3.LUT R31, R25, 0x400, RZ, 0xc0, !PT ;  /* 0x00000400191f7812 */ /* 0x000fe200078ec0ff */
[----:B------:R-:W-:Y:S01]  /*55f0*/  IMAD.SHL.U32 R25, R248, 0x8, RZ ;  /* 0x00000008f8197824 */ /* 0x000fe200078e00ff */
[----:B------:R-:W-:Y:S02]  /*5600*/  LOP3.LUT R24, R24, 0xf0, RZ, 0xc0, !PT ;  /* 0x000000f018187812 */ /* 0x000fe400078ec0ff */
[----:B------:R-:W-:Y:S02]  /*5610*/  F2FP.SATFINITE.E5M2.F32.PACK_AB_MERGE_C R218, R103, R102, RZ ;  /* 0x0000006667da723e */ /* 0x000fe400048060ff */
[----:B------:R-:W-:Y:S02]  /*5620*/  IADD3 R24, R31, UR12, R24 ;  /* 0x0000000c1f187c10 */ /* 0x000fe4000fffe018 */
[----:B------:R-:W-:Y:S02]  /*5630*/  LOP3.LUT R25, R25, 0x300, RZ, 0xc0, !PT ;  /* 0x0000030019197812 */ /* 0x000fe400078ec0ff */
[----:B------:R-:W-:-:S02]  /*5640*/  F2FP.SATFINITE.E5M2.F32.PACK_AB_MERGE_C R32, R33, R32, RZ ;  /* 0x000000202120723e */ /* 0x000fc400048060ff */
[----:B------:R-:W-:Y:S01]  /*5650*/  F2FP.SATFINITE.E5M2.F32.PACK_AB_MERGE_C R34, R35, R34, RZ ;  /* 0x000000222322723e */ /* 0x000fe200048060ff */
[----:B------:R-:W-:Y:S01]  /*5660*/  IMAD.IADD R58, R25, 0x1, R24 ;  /* 0x00000001193a7824 */ /* 0x000fe200078e0218 */
[----:B------:R-:W-:Y:S02]  /*5670*/  PRMT R24, R208, 0x5410, R210 ;  /* 0x00005410d0187816 */ /* 0x000fe400000000d2 */
[----:B------:R-:W-:Y:S02]  /*5680*/  PRMT R25, R209, 0x5410, R215 ;  /* 0x00005410d1197816 */ /* 0x000fe400000000d7 */
[----:B------:R-:W-:Y:S02]  /*5690*/  F2FP.SATFINITE.E5M2.F32.PACK_AB_MERGE_C R37, R37, R36, RZ ;  /* 0x000000242525723e */ /* 0x000fe400048060ff */
[----:B------:R-:W-:Y:S01]  /*56a0*/  F2FP.SATFINITE.E5M2.F32.PACK_AB_MERGE_C R39, R39, R38, RZ ;  /* 0x000000262727723e */ /* 0x000fe200048060ff */
[----:B------:R0:W-:Y:S01]  /*56b0*/  STSM.16.M88.4 [R58], R24 ;  /* 0x000000183a007844 */ /* 0x0001e20000000200 */
[----:B------:R-:W-:-:S02]  /*56c0*/  F2FP.SATFINITE.E5M2.F32.PACK_AB_MERGE_C R36, R47, R46, RZ ;  /* 0x0000002e2f24723e */ /* 0x000fc400048060ff */
[----:B------:R-:W-:Y:S01]  /*56d0*/  F2FP.SATFINITE.E5M2.F32.PACK_AB_MERGE_C R211, R105, R104, RZ ;  /* 0x0000006869d3723e */ /* 0x000fe200048060ff */
[----:B------:R-:W-:Y:S01]  /*56e0*/  BAR.SYNC.DEFER_BLOCKING 0x0 ;  /* 0x0000000000007b1d */ /* 0x000fe20000010000 */
[----:B------:R-:W-:Y:S02]  /*56f0*/  F2FP.SATFINITE.E5M2.F32.PACK_AB_MERGE_C R213, R107, R106, RZ ;  /* 0x0000006a6bd5723e */ /* 0x000fe400048060ff */
[----:B------:R-:W-:Y:S02]  /*5700*/  F2FP.SATFINITE.E5M2.F32.PACK_AB_MERGE_C R216, R109, R108, RZ ;  /* 0x0000006c6dd8723e */ /* 0x000fe400048060ff */
[----:B------:R-:W-:Y:S02]  /*5710*/  F2FP.SATFINITE.E5M2.F32.PACK_AB_MERGE_C R45, R45, R44, RZ ;  /* 0x0000002c2d2d723e */ /* 0x000fe400048060ff */
[----:B------:R-:W-:Y:S02]  /*5720*/  F2FP.SATFINITE.E5M2.F32.PACK_AB_MERGE_C R112, R113, R112, RZ ;  /* 0x000000707170723e */ /* 0x000fe400048060ff */
[----:B------:R-:W-:-:S02]  /*5730*/  F2FP.SATFINITE.E5M2.F32.PACK_AB_MERGE_C R114, R115, R114, RZ ;  /* 0x000000727372723e */ /* 0x000fc400048060ff */
[----:B------:R-:W-:Y:S02]  /*5740*/  F2FP.SATFINITE.E5M2.F32.PACK_AB_MERGE_C R116, R117, R116, RZ ;  /* 0x000000747574723e */ /* 0x000fe400048060ff */
[----:B0-----:R-:W-:Y:S02]  /*5750*/  PRMT R24, R212, 0x5410, R217 ;  /* 0x00005410d4187816 */ /* 0x001fe400000000d9 */
[----:B------:R-:W-:Y:S02]  /*5760*/  PRMT R25, R214, 0x5410, R218 ;  /* 0x00005410d6197816 */ /* 0x000fe400000000da */
[----:B------:R-:W-:Y:S02]  /*5770*/  PRMT R26, R32, 0x5410, R37 ;  /* 0x00005410201a7816 */ /* 0x000fe40000000025 */
[----:B------:R-:W-:Y:S02]  /*5780*/  PRMT R27, R34, 0x5410, R39 ;  /* 0x00005410221b7816 */ /* 0x000fe40000000027 */
[----:B------:R-:W-:-:S02]  /*5790*/  F2FP.SATFINITE.E5M2.F32.PACK_AB_MERGE_C R118, R119, R118, RZ ;  /* 0x000000767776723e */ /* 0x000fc400048060ff */
[----:B------:R-:W-:Y:S01]  /*57a0*/  F2FP.SATFINITE.E5M2.F32.PACK_AB_MERGE_C R48, R49, R48, RZ ;  /* 0x000000303130723e */ /* 0x000fe200048060ff */
[----:B------:R-:W0:Y:S01]  /*57b0*/  LDS.128 R40, [R247] ;  /* 0x00000000f7287984 */ /* 0x000e220000000c00 */
[----:B------:R-:W-:Y:S02]  /*57c0*/  F2FP.SATFINITE.E5M2.F32.PACK_AB_MERGE_C R50, R51, R50, RZ ;  /* 0x000000323332723e */ /* 0x000fe400048060ff */
[----:B------:R-:W-:Y:S01]  /*57d0*/  F2FP.SATFINITE.E5M2.F32.PACK_AB_MERGE_C R53, R53, R52, RZ ;  /* 0x000000343535723e */ /* 0x000fe200048060ff */
[----:B------:R-:W-:Y:S01]  /*57e0*/  BAR.SYNC.DEFER_BLOCKING 0x0 ;  /* 0x0000000000007b1d */ /* 0x000fe20000010000 */
[----:B------:R-:W-:Y:S02]  /*57f0*/  F2FP.SATFINITE.E5M2.F32.PACK_AB_MERGE_C R55, R55, R54, RZ ;  /* 0x000000363737723e */ /* 0x000fe400048060ff */
[----:B------:R-:W-:Y:S02]  /*5800*/  F2FP.SATFINITE.E5M2.F32.PACK_AB_MERGE_C R120, R121, R120, RZ ;  /* 0x000000787978723e */ /* 0x000fe400048060ff */
[----:B------:R-:W-:-:S02]  /*5810*/  F2FP.SATFINITE.E5M2.F32.PACK_AB_MERGE_C R122, R123, R122, RZ ;  /* 0x0000007a7b7a723e */ /* 0x000fc400048060ff */
[----:B------:R-:W-:Y:S02]  /*5820*/  F2FP.SATFINITE.E5M2.F32.PACK_AB_MERGE_C R124, R125, R124, RZ ;  /* 0x0000007c7d7c723e */ /* 0x000fe400048060ff */
[----:B------:R-:W-:Y:S02]  /*5830*/  F2FP.SATFINITE.E5M2.F32.PACK_AB_MERGE_C R126, R127, R126, RZ ;  /* 0x0000007e7f7e723e */ /* 0x000fe400048060ff */
[----:B------:R-:W-:Y:S02]  /*5840*/  F2FP.SATFINITE.E5M2.F32.PACK_AB_MERGE_C R56, R57, R56, RZ ;  /* 0x000000383938723e */ /* 0x000fe400048060ff */
[----:B------:R-:W-:Y:S02]  /*5850*/  F2FP.SATFINITE.E5M2.F32.PACK_AB_MERGE_C R61, R61, R60, RZ ;  /* 0x0000003c3d3d723e */ /* 0x000fe400048060ff */
[----:B------:R-:W-:Y:S02]  /*5860*/  F2FP.SATFINITE.E5M2.F32.PACK_AB_MERGE_C R62, R63, R62, RZ ;  /* 0x0000003e3f3e723e */ /* 0x000fe400048060ff */
[----:B------:R-:W-:-:S02]  /*5870*/  F2FP.SATFINITE.E5M2.F32.PACK_AB_MERGE_C R128, R129, R128, RZ ;  /* 0x000000808180723e */ /* 0x000fc400048060ff */
[----:B------:R-:W-:Y:S02]  /*5880*/  F2FP.SATFINITE.E5M2.F32.PACK_AB_MERGE_C R130, R131, R130, RZ ;  /* 0x000000828382723e */ /* 0x000fe400048060ff */
[----:B------:R-:W-:Y:S02]  /*5890*/  F2FP.SATFINITE.E5M2.F32.PACK_AB_MERGE_C R132, R133, R132, RZ ;  /* 0x000000848584723e */ /* 0x000fe400048060ff */
[----:B------:R-:W-:Y:S01]  /*58a0*/  F2FP.SATFINITE.E5M2.F32.PACK_AB_MERGE_C R134, R135, R134, RZ ;  /* 0x000000868786723e */ /* 0x000fe200048060ff */
[----:B------:R1:W-:Y:S01]  /*58b0*/  STSM.16.M88.4 [R58], R24 ;  /* 0x000000183a007844 */ /* 0x0003e20000000200 */
[----:B------:R-:W-:Y:S02]  /*58c0*/  F2FP.SATFINITE.E5M2.F32.PACK_AB_MERGE_C R46, R65, R64, RZ ;  /* 0x00000040412e723e */ /* 0x000fe400048060ff */
[----:B------:R-:W-:Y:S02]  /*58d0*/  F2FP.SATFINITE.E5M2.F32.PACK_AB_MERGE_C R47, R67, R66, RZ ;  /* 0x00000042432f723e */ /* 0x000fe400048060ff */
[----:B------:R-:W-:-:S02]  /*58e0*/  F2FP.SATFINITE.E5M2.F32.PACK_AB_MERGE_C R69, R69, R68, RZ ;  /* 0x000000444545723e */ /* 0x000fc400048060ff */
[----:B------:R-:W-:Y:S02]  /*58f0*/  F2FP.SATFINITE.E5M2.F32.PACK_AB_MERGE_C R70, R71, R70, RZ ;  /* 0x000000464746723e */ /* 0x000fe400048060ff */
[----:B------:R-:W-:Y:S02]  /*5900*/  PRMT R44, R128, 0x5410, R132 ;  /* 0x00005410802c7816 */ /* 0x000fe40000000084 */
[----:B------:R-:W-:Y:S02]  /*5910*/  PRMT R46, R46, 0x5410, R69 ;  /* 0x000054102e2e7816 */ /* 0x000fe40000000045 */
[----:B------:R-:W-:Y:S02]  /*5920*/  PRMT R47, R47, 0x5410, R70 ;  /* 0x000054102f2f7816 */ /* 0x000fe40000000046 */
[----:B------:R-:W-:Y:S02]  /*5930*/  F2FP.SATFINITE.E5M2.F32.PACK_AB_MERGE_C R136, R137, R136, RZ ;  /* 0x000000888988723e */ /* 0x000fe400048060ff */
[----:B-1----:R-:W-:Y:S01]  /*5940*/  PRMT R27, R29, 0x5410, R36 ;  /* 0x000054101d1b7816 */ /* 0x002fe20000000024 */
[----:B------:R-:W-:Y:S01]  /*5950*/  BAR.SYNC.DEFER_BLOCKING 0x0 ;  /* 0x0000000000007b1d */ /* 0x000fe20000010000 */
[----:B------:R-:W-:-:S02]  /*5960*/  PRMT R24, R211, 0x5410, R216 ;  /* 0x00005410d3187816 */ /* 0x000fc400000000d8 */
[----:B------:R-:W-:Y:S02]  /*5970*/  PRMT R25, R213, 0x5410, R110 ;  /* 0x00005410d5197816 */ /* 0x000fe4000000006e */
[----:B------:R-:W-:Y:S02]  /*5980*/  PRMT R26, R28, 0x5410, R45 ;  /* 0x000054101c1a7816 */ /* 0x000fe4000000002d */
[----:B------:R-:W-:Y:S02]  /*5990*/  PRMT R45, R130, 0x5410, R134 ;  /* 0x00005410822d7816 */ /* 0x000fe40000000086 */
[----:B------:R-:W-:Y:S02]  /*59a0*/  F2FP.SATFINITE.E5M2.F32.PACK_AB_MERGE_C R138, R139, R138, RZ ;  /* 0x0000008a8b8a723e */ /* 0x000fe400048060ff */
[----:B------:R-:W-:Y:S02]  /*59b0*/  F2FP.SATFINITE.E5M2.F32.PACK_AB_MERGE_C R140, R141, R140, RZ ;  /* 0x0000008c8d8c723e */ /* 0x000fe400048060ff */
[----:B------:R-:W-:-:S02]  /*59c0*/  F2FP.SATFINITE.E5M2.F32.PACK_AB_MERGE_C R142, R143, R142, RZ ;  /* 0x0000008e8f8e723e */ /* 0x000fc400048060ff */
[----:B------:R-:W-:Y:S02]  /*59d0*/  F2FP.SATFINITE.E5M2.F32.PACK_AB_MERGE_C R72, R73, R72, RZ ;  /* 0x000000484948723e */ /* 0x000fe400048060ff */
[----:B------:R-:W-:Y:S02]  /*59e0*/  F2FP.SATFINITE.E5M2.F32.PACK_AB_MERGE_C R74, R75, R74, RZ ;  /* 0x0000004a4b4a723e */ /* 0x000fe400048060ff */
[----:B------:R-:W-:Y:S02]  /*59f0*/  F2FP.SATFINITE.E5M2.F32.PACK_AB_MERGE_C R77, R77, R76, RZ ;  /* 0x0000004c4d4d723e */ /* 0x000fe400048060ff */
[----:B------:R-:W-:Y:S02]  /*5a00*/  F2FP.SATFINITE.E5M2.F32.PACK_AB_MERGE_C R79, R79, R78, RZ ;  /* 0x0000004e4f4f723e */ /* 0x000fe400048060ff */
[----:B------:R-:W-:Y:S01]  /*5a10*/  F2FP.SATFINITE.E5M2.F32.PACK_AB_MERGE_C R144, R145, R144, RZ ;  /* 0x000000909190723e */ /* 0x000fe200048060ff */
[----:B------:R-:W1:Y:S01]  /*5a20*/  LDS.128 R36, [R247] ;  /* 0x00000000f7247984 */ /* 0x000e620000000c00 */
        /* <DEDUP_REMOVED lines=8> */
[--C-:B------:R-:W-:Y:S02]  /*5ab0*/  LOP3.LUT R222, R181, 0x1, R250.reuse, 0xfe, !PT ;  /* 0x00000001b5de7812 */ /* 0x100fe400078efefa */
[----:B------:R-:W-:Y:S01]  /*5ac0*/  ISETP.GE.AND P0, PT, R249, UR4, PT ;  /* 0x00000004f9007c0c */ /* 0x000fe2000bf06270 */
[----:B------:R-:W-:Y:S01]  /*5ad0*/  ULDC UR4, c[0x0][0x22c] ;  /* 0x00008b0000047ab9 */ /* 0x000fe20000000800 */
[C-C-:B------:R-:W-:Y:S02]  /*5ae0*/  LOP3.LUT R221, R181.reuse, 0x2, R250.reuse, 0xfe, !PT ;  /* 0x00000002b5dd7812 */ /* 0x140fe400078efefa */
[----:B------:R-:W-:Y:S01]  /*5af0*/  ISETP.LT.AND P4, PT, R222, UR4, !P0 ;  /* 0x00000004de007c0c */ /* 0x000fe2000c781270 */
[----:B------:R-:W-:Y:S01]  /*5b00*/  ULDC UR4, c[0x0][0x22c] ;  /* 0x00008b0000047ab9 */ /* 0x000fe20000000800 */
[--C-:B------:R-:W-:Y:S02]  /*5b10*/  LOP3.LUT R223, R181, 0x7f, R250.reuse, 0xfe, !PT ;  /* 0x0000007fb5df7812 */ /* 0x100fe400078efefa */
[----:B------:R-:W-:Y:S01]  /*5b20*/  ISETP.LT.AND P3, PT, R221, UR4, !P0 ;  /* 0x00000004dd007c0c */ /* 0x000fe2000c761270 */
[----:B------:R-:W-:Y:S01]  /*5b30*/  ULDC UR4, c[0x0][0x244] ;  /* 0x0000910000047ab9 */ /* 0x000fe20000000800 */
[----:B------:R-:W-:Y:S01]  /*5b40*/  LOP3.LUT R220, R181, 0x3, R250, 0xfe, !PT ;  /* 0x00000003b5dc7812 */ /* 0x000fe200078efefa */
[----:B------:R2:W-:Y:S01]  /*5b50*/  STSM.16.M88.4 [R58], R24 ;  /* 0x000000183a007844 */ /* 0x0005e20000000200 */
[----:B------:R-:W-:Y:S01]  /*5b60*/  ISETP.LT.AND P1, PT, R223, UR6, !P0 ;  /* 0x00000006df007c0c */ /* 0x000fe2000c721270 */
[----:B------:R-:W-:Y:S01]  /*5b70*/  ULDC UR6, c[0x0][0x22c] ;  /* 0x00008b0000067ab9 */ /* 0x000fe20000000800 */
[----:B------:R-:W-:Y:S01]  /*5b80*/  LOP3.LUT R200, R181, R250, RZ, 0xfc, !PT ;  /* 0x000000fab5c87212 */ /* 0x000fe200078efcff */
[----:B------:R-:W-:Y:S01]  /*5b90*/  BAR.SYNC.DEFER_BLOCKING 0x0 ;  /* 0x0000000000007b1d */ /* 0x000fe20000010000 */
[----:B------:R-:W-:Y:S01]  /*5ba0*/  IMAD R60, R249, UR4, RZ ;  /* 0x00000004f93c7c24 */ /* 0x000fe2000f8e02ff */
[----:B------:R-:W-:-:S02]  /*5bb0*/  ISETP.LT.AND P5, PT, R220, UR6, !P0 ;  /* 0x00000006dc007c0c */ /* 0x000fc4000c7a1270 */
[C---:B------:R-:W-:Y:S02]  /*5bc0*/  ISETP.LT.AND P2, PT, R200.reuse, UR5, !P0 ;  /* 0x00000005c8007c0c */ /* 0x040fe4000c741270 */
[----:B------:R-:W-:Y:S01]  /*5bd0*/  ULDC UR4, c[0x0][0x248] ;  /* 0x0000920000047ab9 */ /* 0x000fe20000000800 */
[----:B------:R-:W-:Y:S01]  /*5be0*/  ULDC.64 UR6, c[0x0][0x220] ;  /* 0x0000880000067ab9 */ /* 0x000fe20000000a00 */
[----:B------:R-:W-:Y:S01]  /*5bf0*/  IMAD R200, R200, UR4, RZ ;  /* 0x00000004c8c87c24 */ /* 0x000fe2000f8e02ff */
[C---:B0-----:R-:W-:Y:S01]  /*5c00*/  PRMT R65, R40.reuse, 0x7770, RZ ;  /* 0x0000777028417816 */ /* 0x041fe200000000ff */
[----:B------:R-:W-:Y:S01]  /*5c10*/  ULDC UR5, c[0x0][0x22c] ;  /* 0x00008b0000057ab9 */ /* 0x000fe20000000800 */
[----:B------:R-:W-:Y:S02]  /*5c20*/  PRMT R63, R40, 0x7771, RZ ;  /* 0x00007771283f7816 */ /* 0x000fe400000000ff */
[----:B--2---:R-:W-:Y:S02]  /*5c30*/  PRMT R24, R112, 0x5410, R116 ;  /* 0x0000541070187816 */ /* 0x004fe40000000074 */
[----:B------:R-:W-:-:S02]  /*5c40*/  PRMT R25, R114, 0x5410, R118 ;  /* 0x0000541072197816 */ /* 0x000fc40000000076 */
[----:B------:R-:W-:Y:S02]  /*5c50*/  PRMT R26, R48, 0x5410, R53 ;  /* 0x00005410301a7816 */ /* 0x000fe40000000035 */
[----:B------:R-:W-:Y:S02]  /*5c60*/  PRMT R27, R50, 0x5410, R55 ;  /* 0x00005410321b7816 */ /* 0x000fe40000000037 */
[C-C-:B------:R-:W-:Y:S02]  /*5c70*/  LOP3.LUT R189, R181.reuse, 0x4, R250.reuse, 0xfe, !PT ;  /* 0x00000004b5bd7812 */ /* 0x140fe400078efefa */
[C-C-:B------:R-:W-:Y:S01]  /*5c80*/  LOP3.LUT R188, R181.reuse, 0x5, R250.reuse, 0xfe, !PT ;  /* 0x00000005b5bc7812 */ /* 0x140fe200078efefa */
[----:B------:R-:W0:Y:S01]  /*5c90*/  LDS.128 R32, [R247] ;  /* 0x00000000f7207984 */ /* 0x000e220000000c00 */
[C-C-:B------:R-:W-:Y:S02]  /*5ca0*/  LOP3.LUT R187, R181.reuse, 0x6, R250.reuse, 0xfe, !PT ;  /* 0x00000006b5bb7812 */ /* 0x140fe400078efefa */
[C-C-:B------:R-:W-:Y:S01]  /*5cb0*/  LOP3.LUT R184, R181.reuse, 0x7, R250.reuse, 0xfe, !PT ;  /* 0x00000007b5b87812 */ /* 0x140fe200078efefa */
[----:B------:R-:W-:Y:S01]  /*5cc0*/  BAR.SYNC.DEFER_BLOCKING 0x0 ;  /* 0x0000000000007b1d */ /* 0x000fe20000010000 */
[----:B------:R-:W-:-:S02]  /*5cd0*/  LOP3.LUT R180, R181, 0x8, R250, 0xfe, !PT ;  /* 0x00000008b5b47812 */ /* 0x000fc400078efefa */
[C-C-:B------:R-:W-:Y:S02]  /*5ce0*/  LOP3.LUT R186, R181.reuse, 0x9, R250.reuse, 0xfe, !PT ;  /* 0x00000009b5ba7812 */ /* 0x140fe400078efefa */
[C-C-:B------:R-:W-:Y:S02]  /*5cf0*/  LOP3.LUT R185, R181.reuse, 0xa, R250.reuse, 0xfe, !PT ;  /* 0x0000000ab5b97812 */ /* 0x140fe400078efefa */
[C-C-:B------:R-:W-:Y:S02]  /*5d00*/  LOP3.LUT R182, R181.reuse, 0xb, R250.reuse, 0xfe, !PT ;  /* 0x0000000bb5b67812 */ /* 0x140fe400078efefa */
[C-C-:B------:R-:W-:Y:S02]  /*5d10*/  LOP3.LUT R183, R181.reuse, 0xc, R250.reuse, 0xfe, !PT ;  /* 0x0000000cb5b77812 */ /* 0x140fe400078efefa */
[C-C-:B------:R-:W-:Y:S02]  /*5d20*/  LOP3.LUT R176, R181.reuse, 0xd, R250.reuse, 0xfe, !PT ;  /* 0x0000000db5b07812 */ /* 0x140fe400078efefa */
[----:B------:R-:W-:-:S02]  /*5d30*/  LOP3.LUT R179, R181, 0xe, R250, 0xfe, !PT ;  /* 0x0000000eb5b37812 */ /* 0x000fc400078efefa */
[C-C-:B------:R-:W-:Y:S02]  /*5d40*/  LOP3.LUT R178, R181.reuse, 0xf, R250.reuse, 0xfe, !PT ;  /* 0x0000000fb5b27812 */ /* 0x140fe400078efefa */
[C-C-:B------:R-:W-:Y:S02]  /*5d50*/  LOP3.LUT R177, R181.reuse, 0x10, R250.reuse, 0xfe, !PT ;  /* 0x00000010b5b17812 */ /* 0x140fe400078efefa */
[C-C-:B------:R-:W-:Y:S02]  /*5d60*/  LOP3.LUT R174, R181.reuse, 0x11, R250.reuse, 0xfe, !PT ;  /* 0x00000011b5ae7812 */ /* 0x140fe400078efefa */
[C-C-:B------:R-:W-:Y:S02]  /*5d70*/  LOP3.LUT R175, R181.reuse, 0x12, R250.reuse, 0xfe, !PT ;  /* 0x00000012b5af7812 */ /* 0x140fe400078efefa */
[C-C-:B------:R-:W-:Y:S01]  /*5d80*/  LOP3.LUT R171, R181.reuse, 0x13, R250.reuse, 0xfe, !PT ;  /* 0x00000013b5ab7812 */ /* 0x140fe200078efefa */
[----:B------:R2:W-:Y:S01]  /*5d90*/  STSM.16.M88.4 [R58], R24 ;  /* 0x000000183a007844 */ /* 0x0005e20000000200 */
[----:B------:R-:W-:-:S02]  /*5da0*/  LOP3.LUT R169, R181, 0x14, R250, 0xfe, !PT ;  /* 0x00000014b5a97812 */ /* 0x000fc400078efefa */
[C-C-:B------:R-:W-:Y:S01]  /*5db0*/  LOP3.LUT R173, R181.reuse, 0x15, R250.reuse, 0xfe, !PT ;  /* 0x00000015b5ad7812 */ /* 0x140fe200078efefa */
[----:B------:R-:W-:Y:S01]  /*5dc0*/  BAR.SYNC.DEFER_BLOCKING 0x0 ;  /* 0x0000000000007b1d */ /* 0x000fe20000010000 */
[C-C-:B------:R-:W-:Y:S02]  /*5dd0*/  LOP3.LUT R172, R181.reuse, 0x16, R250.reuse, 0xfe, !PT ;  /* 0x00000016b5ac7812 */ /* 0x140fe400078efefa */
[C-C-:B------:R-:W-:Y:S02]  /*5de0*/  LOP3.LUT R170, R181.reuse, 0x17, R250.reuse, 0xfe, !PT ;  /* 0x00000017b5aa7812 */ /* 0x140fe400078efefa */
[C-C-:B------:R-:W-:Y:S02]  /*5df0*/  LOP3.LUT R168, R181.reuse, 0x18, R250.reuse, 0xfe, !PT ;  /* 0x00000018b5a87812 */ /* 0x140fe400078efefa */
[C-C-:B------:R-:W-:Y:S02]  /*5e00*/  LOP3.LUT R165, R181.reuse, 0x19, R250.reuse, 0xfe, !PT ;  /* 0x00000019b5a57812 */ /* 0x140fe400078efefa */
[----:B------:R-:W-:-:S02]  /*5e10*/  LOP3.LUT R162, R181, 0x1a, R250, 0xfe, !PT ;  /* 0x0000001ab5a27812 */ /* 0x000fc400078efefa */
[----:B------:R-:W-:Y:S02]  /*5e20*/  LOP3.LUT R167, R181, 0x1b, R250, 0xfe, !PT ;  /* 0x0000001bb5a77812 */ /* 0x000fe400078efefa */
[----:B--2---:R-:W-:Y:S02]  /*5e30*/  PRMT R24, R120, 0x5410, R124 ;  /* 0x0000541078187816 */ /* 0x004fe4000000007c */
[----:B------:R-:W-:Y:S02]  /*5e40*/  PRMT R25, R122, 0x5410, R126 ;  /* 0x000054107a197816 */ /* 0x000fe4000000007e */
[----:B------:R-:W-:Y:S01]  /*5e50*/  PRMT R26, R56, 0x5410, R61 ;  /* 0x00005410381a7816 */ /* 0x000fe2000000003d */
[----:B------:R-:W-:Y:S01]  /*5e60*/  VIADD R61, R200, UR4 ;  /* 0x00000004c83d7c36 */ /* 0x000fe20008000000 */
[----:B------:R-:W-:Y:S02]  /*5e70*/  PRMT R27, R59, 0x5410, R62 ;  /* 0x000054103b1b7816 */ /* 0x000fe4000000003e */
[C---:B------:R-:W-:Y:S01]  /*5e80*/  IADD3 R59, P6, R60.reuse, UR6, RZ ;  /* 0x000000063c3b7c10 */ /* 0x040fe2000ffde0ff */
[----:B------:R-:W-:Y:S01]  /*5e90*/  VIADD R62, R61, UR4 ;  /* 0x000000043d3e7c36 */ /* 0x000fe20008000000 */
[C-C-:B------:R-:W-:Y:S01]  /*5ea0*/  LOP3.LUT R166, R181.reuse, 0x1c, R250.reuse, 0xfe, !PT ;  /* 0x0000001cb5a67812 */ /* 0x140fe200078efefa */
[----:B------:R-:W2:Y:S01]  /*5eb0*/  LDS.128 R28, [R247] ;  /* 0x00000000f71c7984 */ /* 0x000ea20000000c00 */
[----:B------:R-:W-:Y:S01]  /*5ec0*/  LEA.HI.X.SX32 R60, R60, UR7, 0x1, P6 ;  /* 0x000000073c3c7c11 */ /* 0x000fe2000b0f0eff */
[----:B------:R-:W-:Y:S01]  /*5ed0*/  ULDC UR6, c[0x0][0x22c] ;  /* 0x00008b0000067ab9 */ /* 0x000fe20000000800 */
[----:B------:R-:W-:Y:S01]  /*5ee0*/  IADD3 R56, P6, R200, R59, RZ ;  /* 0x0000003bc8387210 */ /* 0x000fe20007fde0ff */
[----:B------:R-:W-:Y:S01]  /*5ef0*/  BAR.SYNC.DEFER_BLOCKING 0x0 ;  /* 0x0000000000007b1d */ /* 0x000fe20000010000 */
[----:B------:R-:W-:-:S02]  /*5f00*/  LOP3.LUT R163, R181, 0x1d, R250, 0xfe, !PT ;  /* 0x0000001db5a37812 */ /* 0x000fc400078efefa */
[----:B------:R-:W-:Y:S02]  /*5f10*/  LEA.HI.X.SX32 R57, R200, R60, 0x1, P6 ;  /* 0x0000003cc8397211 */ /* 0x000fe400030f0eff */
        /* <DEDUP_REMOVED lines=10> */
[----:B------:R-:W-:Y:S01]  /*5fc0*/  STSM.16.M88.4 [R58], R24 ;  /* 0x000000183a007844 */ /* 0x000fe20000000200 */
        /* <DEDUP_REMOVED lines=12> */
[C-C-:B------:R-:W-:Y:S02]  /*6090*/  LOP3.LUT R100, R181.reuse, 0x33, R250.reuse, 0xfe, !PT ;  /* 0x00000033b5647812 */ /* 0x140fe400078efefa */
[----:B------:R-:W-:-:S02]  /*60a0*/  LOP3.LUT R99, R181, 0x34, R250, 0xfe, !PT ;  /* 0x00000034b5637812 */ /* 0x000fc400078efefa */
[C-C-:B------:R-:W-:Y:S01]  /*60b0*/  LOP3.LUT R97, R181.reuse, 0x35, R250.reuse, 0xfe, !PT ;  /* 0x00000035b5617812 */ /* 0x140fe200078efefa */
[----:B------:R-:W3:Y:S01]  /*60c0*/  LDS.128 R24, [R247] ;  /* 0x00000000f7187984 */ /* 0x000ee20000000c00 */
[C-C-:B------:R-:W-:Y:S02]  /*60d0*/  LOP3.LUT R94, R181.reuse, 0x36, R250.reuse, 0xfe, !PT ;  /* 0x00000036b55e7812 */ /* 0x140fe400078efefa */
[C-C-:B------:R-:W-:Y:S01]  /*60e0*/  LOP3.LUT R92, R181.reuse, 0x37, R250.reuse, 0xfe, !PT ;  /* 0x00000037b55c7812 */ /* 0x140fe200078efefa */
[----:B------:R-:W-:Y:S01]  /*60f0*/  BAR.SYNC.DEFER_BLOCKING 0x0 ;  /* 0x0000000000007b1d */ /* 0x000fe20000010000 */
        /* <DEDUP_REMOVED lines=11> */
[C-C-:B------:R-:W-:Y:S01]  /*61b0*/  LOP3.LUT R20, R181.reuse, 0x43, R250.reuse, 0xfe, !PT ;  /* 0x00000043b5147812 */ /* 0x140fe200078efefa */
[----:B------:R4:W-:Y:S01]  /*61c0*/  STSM.16.M88.4 [R58], R44 ;  /* 0x0000002c3a007844 */ /* 0x0009e20000000200 */
        /* <DEDUP_REMOVED lines=8> */
[----:B------:R-:W-:Y:S02]  /*6250*/  LOP3.LUT R13, R181, 0x4b, R250, 0xfe, !PT ;  /* 0x0000004bb50d7812 */ /* 0x000fe400078efefa */
[----:B----4-:R-:W-:-:S02]  /*6260*/  PRMT R44, R136, 0x5410, R140 ;  /* 0x00005410882c7816 */ /* 0x010fc4000000008c */
[----:B------:R-:W-:Y:S02]  /*6270*/  PRMT R45, R138, 0x5410, R142 ;  /* 0x000054108a2d7816 */ /* 0x000fe4000000008e */
[----:B------:R-:W-:Y:S02]  /*6280*/  PRMT R46, R72, 0x5410, R77 ;  /* 0x00005410482e7816 */ /* 0x000fe4000000004d */
[----:B------:R-:W-:Y:S02]  /*6290*/  PRMT R47, R74, 0x5410, R79 ;  /* 0x000054104a2f7816 */ /* 0x000fe4000000004f */
[C-C-:B------:R-:W-:Y:S02]  /*62a0*/  LOP3.LUT R10, R181.reuse, 0x4c, R250.reuse, 0xfe, !PT ;  /* 0x0000004cb50a7812 */ /* 0x140fe400078efefa */
[C-C-:B------:R-:W-:Y:S01]  /*62b0*/  LOP3.LUT R11, R181.reuse, 0x4d, R250.reuse, 0xfe, !PT ;  /* 0x0000004db50b7812 */ /* 0x140fe200078efefa */
[----:B------:R-:W4:Y:S01]  /*62c0*/  LDS.128 R48, [R247] ;  /* 0x00000000f7307984 */ /* 0x000f220000000c00 */
        /* <DEDUP_REMOVED lines=15> */
[----:B------:R5:W-:Y:S01]  /*63c0*/  STSM.16.M88.4 [R58], R44 ;  /* 0x0000002c3a007844 */ /* 0x000be20000000200 */
        /* <DEDUP_REMOVED lines=8> */
[----:B------:R-:W-:Y:S02]  /*6450*/  LOP3.LUT R203, R181, 0x62, R250, 0xfe, !PT ;  /* 0x00000062b5cb7812 */ /* 0x000fe400078efefa */
[----:B-----5:R-:W-:Y:S02]  /*6460*/  PRMT R44, R144, 0x5410, R148 ;  /* 0x00005410902c7816 */ /* 0x020fe40000000094 */
[----:B------:R-:W-:Y:S02]  /*6470*/  PRMT R45, R146, 0x5410, R150 ;  /* 0x00005410922d7816 */ /* 0x000fe40000000096 */
[----:B------:R-:W-:-:S02]  /*6480*/  PRMT R46, R80, 0x5410, R85 ;  /* 0x00005410502e7816 */ /* 0x000fc40000000055 */
[----:B------:R-:W-:Y:S02]  /*6490*/  PRMT R47, R82, 0x5410, R87 ;  /* 0x00005410522f7816 */ /* 0x000fe40000000057 */
[C-C-:B------:R-:W-:Y:S02]  /*64a0*/  LOP3.LUT R205, R181.reuse, 0x64, R250.reuse, 0xfe, !PT ;  /* 0x00000064b5cd7812 */ /* 0x140fe400078efefa */
[C-C-:B------:R-:W-:Y:S01]  /*64b0*/  LOP3.LUT R206, R181.reuse, 0x65, R250.reuse, 0xfe, !PT ;  /* 0x00000065b5ce7812 */ /* 0x140fe200078efefa */
[----:B------:R-:W5:Y:S01]  /*64c0*/  LDS.128 R52, [R247] ;  /* 0x00000000f7347984 */ /* 0x000f620000000c00 */
        /* <DEDUP_REMOVED lines=24> */
[--C-:B------:R-:W-:Y:S01]  /*6650*/  LOP3.LUT R243, R181, 0x7b, R250.reuse, 0xfe, !PT ;  /* 0x0000007bb5f37812 */ /* 0x100fe200078efefa */
[C---:B-1----:R-:W-:Y:S01]  /*6660*/  VIADD R58, R62.reuse, UR4 ;  /* 0x000000043e3a7c36 */ /* 0x042fe20008000000 */
[-C--:B------:R-:W-:Y:S02]  /*6670*/  IADD3 R44, P6, R61, R59.reuse, RZ ;  /* 0x0000003b3d2c7210 */ /* 0x080fe40007fde0ff */
[----:B------:R-:W-:Y:S02]  /*6680*/  LOP3.LUT R244, R181, 0x7c, R250, 0xfe, !PT ;  /* 0x0000007cb5f47812 */ /* 0x000fe400078efefa */
[----:B------:R-:W-:Y:S02]  /*6690*/  LEA.HI.X.SX32 R45, R61, R60, 0x1, P6 ;  /* 0x0000003c3d2d7211 */ /* 0x000fe400030f0eff */
[----:B------:R-:W-:Y:S02]  /*66a0*/  IADD3 R46, P6, R62, R59, RZ ;  /* 0x0000003b3e2e7210 */ /* 0x000fe40007fde0ff */
[----:B------:R-:W-:-:S02]  /*66b0*/  PRMT R61, R41, 0x7771, RZ ;  /* 0x00007771293d7816 */ /* 0x000fc400000000ff */
[----:B------:R-:W-:Y:S01]  /*66c0*/  LEA.HI.X.SX32 R47, R62, R60, 0x1, P6 ;  /* 0x0000003c3e2f7211 */ /* 0x000fe200030f0eff */
[----:B------:R1:W-:Y:S01]  /*66d0*/  @P2 STG.E.U8 desc[UR14][R56.64], R65 ;  /* 0x0000004138002986 */ /* 0x0003e2000c10110e */
[----:B------:R-:W-:Y:S01]  /*66e0*/  ISETP.LT.AND P2, PT, R189, UR5, !P0 ;  /* 0x00000005bd007c0c */ /* 0x000fe2000c741270 */
[----:B------:R-:W-:Y:S01]  /*66f0*/  ULDC UR5, c[0x0][0x22c] ;  /* 0x00008b0000057ab9 */ /* 0x000fe20000000800 */
[C-C-:B------:R-:W-:Y:S01]  /*6700*/  LOP3.LUT R245, R181.reuse, 0x7d, R250.reuse, 0xfe, !PT ;  /* 0x0000007db5f57812 */ /* 0x140fe200078efefa */
[----:B------:R0:W-:Y:S01]  /*6710*/  @P4 STG.E.U8 desc[UR14][R44.64], R63 ;  /* 0x0000003f2c004986 */ /* 0x0001e2000c10110e */
[----:B------:R-:W-:Y:S01]  /*6720*/  ISETP.LT.AND P4, PT, R188, UR5, !P0 ;  /* 0x00000005bc007c0c */ /* 0x000fe2000c781270 */
[----:B------:R-:W-:Y:S01]  /*6730*/  ULDC UR5, c[0x0][0x22c] ;  /* 0x00008b0000057ab9 */ /* 0x000fe20000000800 */
[----:B------:R-:W-:Y:S02]  /*6740*/  LOP3.LUT R181, R181, 0x7e, R250, 0xfe, !PT ;  /* 0x0000007eb5b57812 */ /* 0x000fe400078efefa */
[----:B-1----:R-:W-:-:S02]  /*6750*/  PRMT R57, R41, 0x7770, RZ ;  /* 0x0000777029397816 */ /* 0x002fc400000000ff */
[----:B------:R-:W-:Y:S02]  /*6760*/  PRMT R65, R42, 0x7770, RZ ;  /* 0x000077702a417816 */ /* 0x000fe400000000ff */
[C---:B0-----:R-:W-:Y:S01]  /*6770*/  IADD3 R44, P6, R58.reuse, R59, RZ ;  /* 0x0000003b3a2c7210 */ /* 0x041fe20007fde0ff */
[----:B------:R0:W-:Y:S01]  /*6780*/  @P3 STG.E.U8 desc[UR14][R46.64], R57 ;  /* 0x000000392e003986 */ /* 0x0001e2000c10110e */
[----:B------:R-:W-:Y:S01]  /*6790*/  ISETP.LT.AND P3, PT, R187, UR5, !P0 ;  /* 0x00000005bb007c0c */ /* 0x000fe2000c761270 */
[----:B------:R-:W-:Y:S01]  /*67a0*/  ULDC UR5, c[0x0][0x22c] ;  /* 0x00008b0000057ab9 */ /* 0x000fe20000000800 */
[C---:B------:R-:W-:Y:S01]  /*67b0*/  LEA.HI.X.SX32 R45, R58.reuse, R60, 0x1, P6 ;  /* 0x0000003c3a2d7211 */ /* 0x040fe200030f0eff */
[----:B------:R-:W-:Y:S01]  /*67c0*/  VIADD R58, R58, UR4 ;  /* 0x000000043a3a7c36 */ /* 0x000fe20008000000 */
[----:B------:R-:W-:-:S03]  /*67d0*/  PRMT R63, R42, 0x7771, RZ ;  /* 0x000077712a3f7816 */ /* 0x000fc600000000ff */
[----:B------:R1:W-:Y:S01]  /*67e0*/  @P5 STG.E.U8 desc[UR14][R44.64], R61 ;  /* 0x0000003d2c005986 */ /* 0x0003e2000c10110e */
[----:B------:R-:W-:Y:S01]  /*67f0*/  VIADD R56, R58, UR4 ;  /* 0x000000043a387c36 */ /* 0x000fe20008000000 */
[----:B------:R-:W-:Y:S01]  /*6800*/  ISETP.LT.AND P5, PT, R184, UR5, !P0 ;  /* 0x00000005b8007c0c */ /* 0x000fe2000c7a1270 */
[----:B------:R-:W-:Y:S02]  /*6810*/  ULDC UR5, c[0x0][0x22c] ;  /* 0x00008b0000057ab9 */ /* 0x000fe40000000800 */
[----:B0-----:R-:W-:Y:S01]  /*6820*/  VIADD R57, R56, UR4 ;  /* 0x0000000438397c36 */ /* 0x001fe20008000000 */
[C---:B-1----:R-:W-:Y:S02]  /*6830*/  IADD3 R44, P6, R58.reuse, R59, RZ ;  /* 0x0000003b3a2c7210 */ /* 0x042fe40007fde0ff */
[----:B------:R-:W-:Y:S02]  /*6840*/  PRMT R61, R43, 0x7770, RZ ;  /* 0x000077702b3d7816 */ /* 0x000fe400000000ff */
[----:B------:R-:W-:-:S02]  /*6850*/  LEA.HI.X.SX32 R45, R58, R60, 0x1, P6 ;  /* 0x0000003c3a2d7211 */ /* 0x000fc400030f0eff */
[----:B------:R-:W-:-:S03]  /*6860*/  IADD3 R46, P6, R56, R59, RZ ;  /* 0x0000003b382e7210 */ /* 0x000fc60007fde0ff */
[----:B------:R0:W-:Y:S01]  /*6870*/  @P2 STG.E.U8 desc[UR14][R44.64], R65 ;  /* 0x000000412c002986 */ /* 0x0001e2000c10110e */
[----:B------:R-:W-:Y:S01]  /*6880*/  LEA.HI.X.SX32 R47, R56, R60, 0x1, P6 ;  /* 0x0000003c382f7211 */ /* 0x000fe200030f0eff */
[C---:B------:R-:W-:Y:S01]  /*6890*/  VIADD R56, R57.reuse, UR4 ;  /* 0x0000000439387c36 */ /* 0x040fe20008000000 */
[----:B------:R-:W-:Y:S01]  /*68a0*/  ISETP.LT.AND P2, PT, R180, UR5, !P0 ;  /* 0x00000005b4007c0c */ /* 0x000fe2000c741270 */
[----:B------:R-:W-:Y:S02]  /*68b0*/  ULDC UR5, c[0x0][0x22c] ;  /* 0x00008b0000057ab9 */ /* 0x000fe40000000800 */
[----:B------:R1:W-:Y:S01]  /*68c0*/  @P4 STG.E.U8 desc[UR14][R46.64], R63 ;  /* 0x0000003f2e004986 */ /* 0x0003e2000c10110e */
[----:B------:R-:W-:Y:S01]  /*68d0*/  ISETP.LT.AND P4, PT, R186, UR5, !P0 ;  /* 0x00000005ba007c0c */ /* 0x000fe2000c781270 */
[----:B------:R-:W-:Y:S01]  /*68e0*/  ULDC UR5, c[0x0][0x22c] ;  /* 0x00008b0000057ab9 */ /* 0x000fe20000000800 */
[----:B0-----:R-:W-:Y:S02]  /*68f0*/  IADD3 R44, P6, R57, R59, RZ ;  /* 0x0000003b392c7210 */ /* 0x001fe40007fde0ff */
[----:B------:R-:W-:-:S02]  /*6900*/  PRMT R65, R40, 0x7773, RZ ;  /* 0x0000777328417816 */ /* 0x000fc400000000ff */
[-C--:B------:R-:W-:Y:S01]  /*6910*/  LEA.HI.X.SX32 R45, R57, R60.reuse, 0x1, P6 ;  /* 0x0000003c392d7211 */ /* 0x080fe200030f0eff */
[C---:B------:R-:W-:Y:S01]  /*6920*/  VIADD R57, R56.reuse, UR4 ;  /* 0x0000000438397c36 */ /* 0x040fe20008000000 */
[CC--:B-1----:R-:W-:Y:S02]  /*6930*/  IADD3 R46, P6, R56.reuse, R59.reuse, RZ ;  /* 0x0000003b382e7210 */ /* 0x0c2fe40007fde0ff */
[----:B------:R-:W-:Y:S01]  /*6940*/  PRMT R63, R43, 0x7771, RZ ;  /* 0x000077712b3f7816 */ /* 0x000fe200000000ff */
[----:B------:R0:W-:Y:S01]  /*6950*/  @P3 STG.E.U8 desc[UR14][R44.64], R61 ;  /* 0x0000003d2c003986 */ /* 0x0001e2000c10110e */
[----:B------:R-:W-:Y:S01]  /*6960*/  LEA.HI.X.SX32 R47, R56, R60, 0x1, P6 ;  /* 0x0000003c382f7211 */ /* 0x000fe200030f0eff */
[----:B------:R-:W-:Y:S01]  /*6970*/  VIADD R56, R57, UR4 ;  /* 0x0000000439387c36 */ /* 0x000fe20008000000 */
[----:B------:R-:W-:Y:S01]  /*6980*/  ISETP.LT.AND P3, PT, R185, UR5, !P0 ;  /* 0x00000005b9007c0c */ /* 0x000fe2000c761270 */
[----:B------:R-:W-:Y:S02]  /*6990*/  ULDC UR5, c[0x0][0x22c] ;  /* 0x00008b0000057ab9 */ /* 0x000fe40000000800 */
[----:B------:R1:W-:Y:S01]  /*69a0*/  @P5 STG.E.U8 desc[UR14][R46.64], R63 ;  /* 0x0000003f2e005986 */ /* 0x0003e2000c10110e */
[----:B------:R-:W-:Y:S01]  /*69b0*/  ISETP.LT.AND P5, PT, R182, UR5, !P0 ;  /* 0x00000005b6007c0c */ /* 0x000fe2000c7a1270 */
[----:B------:R-:W-:Y:S01]  /*69c0*/  ULDC UR5, c[0x0][0x22c] ;  /* 0x00008b0000057ab9 */ /* 0x000fe20000000800 */
[----:B0-----:R-:W-:-:S02]  /*69d0*/  IADD3 R44, P6, R57, R59, RZ ;  /* 0x0000003b392c7210 */ /* 0x001fc40007fde0ff */
[----:B------:R-:W-:Y:S02]  /*69e0*/  PRMT R61, R40, 0x7772, RZ ;  /* 0x00007772283d7816 */ /* 0x000fe400000000ff */
[-C--:B------:R-:W-:Y:S02]  /*69f0*/  LEA.HI.X.SX32 R45, R57, R60.reuse, 0x1, P6 ;  /* 0x0000003c392d7211 */ /* 0x080fe400030f0eff */
[C---:B-1----:R-:W-:Y:S02]  /*6a00*/  IADD3 R46, P6, R56.reuse, R59, RZ ;  /* 0x0000003b382e7210 */ /* 0x042fe40007fde0ff */
[----:B------:R-:W-:Y:S01]  /*6a10*/  PRMT R63, R41, 0x7772, RZ ;  /* 0x00007772293f7816 */ /* 0x000fe200000000ff */
[----:B------:R0:W-:Y:S01]  /*6a20*/  @P2 STG.E.U8 desc[UR14][R44.64], R61 ;  /* 0x0000003d2c002986 */ /* 0x0001e2000c10110e */
[C---:B------:R-:W-:Y:S01]  /*6a30*/  LEA.HI.X.SX32 R47, R56.reuse, R60, 0x1, P6 ;  /* 0x0000003c382f7211 */ /* 0x040fe200030f0eff */
[----:B------:R-:W-:Y:S01]  /*6a40*/  VIADD R56, R56, UR4 ;  /* 0x0000000438387c36 */ /* 0x000fe20008000000 */
[----:B------:R-:W-:Y:S01]  /*6a50*/  ISETP.LT.AND P2, PT, R183, UR5, !P0 ;  /* 0x00000005b7007c0c */ /* 0x000fe2000c741270 */
[----:B------:R-:W-:-:S02]  /*6a60*/  ULDC UR5, c[0x0][0x22c] ;  /* 0x00008b0000057ab9 */ /* 0x000fc40000000800 */
[----:B------:R-:W-:Y:S01]  /*6a70*/  VIADD R57, R56, UR4 ;  /* 0x0000000438397c36 */ /* 0x000fe20008000000 */
[----:B------:R1:W-:Y:S01]  /*6a80*/  @P4 STG.E.U8 desc[UR14][R46.64], R65 ;  /* 0x000000412e004986 */ /* 0x0003e2000c10110e */
[----:B------:R-:W-:Y:S01]  /*6a90*/  ISETP.LT.AND P4, PT, R176, UR5, !P0 ;  /* 0x00000005b0007c0c */ /* 0x000fe2000c781270 */
[----:B------:R-:W-:Y:S01]  /*6aa0*/  ULDC UR5, c[0x0][0x22c] ;  /* 0x00008b0000057ab9 */ /* 0x000fe20000000800 */
[CC--:B0-----:R-:W-:Y:S02]  /*6ab0*/  IADD3 R44, P6, R56.reuse, R59.reuse, RZ ;  /* 0x0000003b382c7210 */ /* 0x0c1fe40007fde0ff */
[----:B------:R-:W-:Y:S02]  /*6ac0*/  PRMT R61, R41, 0x7773, RZ ;  /* 0x00007773293d7816 */ /* 0x000fe400000000ff */
[----:B------:R-:W-:Y:S01]  /*6ad0*/  LEA.HI.X.SX32 R45, R56, R60, 0x1, P6 ;  /* 0x0000003c382d7211 */ /* 0x000fe200030f0eff */
[C---:B------:R-:W-:Y:S01]  /*6ae0*/  VIADD R56, R57.reuse, UR4 ;  /* 0x0000000439387c36 */ /* 0x040fe20008000000 */
[----:B------:R-:W-:-:S03]  /*6af0*/  IADD3 R40, P6, R57, R59, RZ ;  /* 0x0000003b39287210 */ /* 0x000fc60007fde0ff */
[----:B------:R0:W-:Y:S01]  /*6b00*/  @P3 STG.E.U8 desc[UR14][R44.64], R63 ;  /* 0x0000003f2c003986 */ /* 0x0001e2000c10110e */
[----:B------:R-:W-:Y:S01]  /*6b10*/  LEA.HI.X.SX32 R41, R57, R60, 0x1, P6 ;  /* 0x0000003c39297211 */ /* 0x000fe200030f0eff */
[----:B-1----:R-:W-:Y:S01]  /*6b20*/  VIADD R46, R56, UR4 ;  /* 0x00000004382e7c36 */ /* 0x002fe20008000000 */
[----:B------:R-:W-:Y:S02]  /*6b30*/  PRMT R57, R42, 0x7772, RZ ;  /* 0x000077722a397816 */ /* 0x000fe400000000ff */
[----:B------:R-:W-:Y:S01]  /*6b40*/  ISETP.LT.AND P3, PT, R179, UR5, !P0 ;  /* 0x00000005b3007c0c */ /* 0x000fe2000c761270 */
[----:B------:R1:W-:Y:S01]  /*6b50*/  @P5 STG.E.U8 desc[UR14][R40.64], R61 ;  /* 0x0000003d28005986 */ /* 0x0003e2000c10110e */
[----:B------:R-:W-:Y:S01]  /*6b60*/  VIADD R47, R46, UR4 ;  /* 0x000000042e2f7c36 */ /* 0x000fe20008000000 */
[----:B------:R-:W-:Y:S02]  /*6b70*/  ULDC UR5, c[0x0][0x22c] ;  /* 0x00008b0000057ab9 */ /* 0x000fe40000000800 */
[----:B------:R-:W-:Y:S01]  /*6b80*/  ISETP.LT.AND P5, PT, R178, UR5, !P0 ;  /* 0x00000005b2007c0c */ /* 0x000fe2000c7a1270 */
[----:B------:R-:W-:Y:S01]  /*6b90*/  ULDC UR5, c[0x0][0x22c] ;  /* 0x00008b0000057ab9 */ /* 0x000fe20000000800 */
[----:B0-----:R-:W-:-:S02]  /*6ba0*/  IADD3 R44, P6, R56, R59, RZ ;  /* 0x0000003b382c7210 */ /* 0x001fc40007fde0ff */
[----:B------:R-:W-:Y:S02]  /*6bb0*/  PRMT R63, R42, 0x7773, RZ ;  /* 0x000077732a3f7816 */ /* 0x000fe400000000ff */
[-C--:B------:R-:W-:Y:S01]  /*6bc0*/  LEA.HI.X.SX32 R45, R56, R60.reuse, 0x1, P6 ;  /* 0x0000003c382d7211 */ /* 0x080fe200030f0eff */
[----:B------:R-:W-:Y:S01]  /*6bd0*/  VIADD R56, R47, UR4 ;  /* 0x000000042f387c36 */ /* 0x000fe20008000000 */
[CC--:B-1----:R-:W-:Y:S02]  /*6be0*/  IADD3 R40, P6, R46.reuse, R59.reuse, RZ ;  /* 0x0000003b2e287210 */ /* 0x0c2fe40007fde0ff */
[----:B------:R-:W-:Y:S01]  /*6bf0*/  PRMT R61, R43, 0x7772, RZ ;  /* 0x000077722b3d7816 */ /* 0x000fe200000000ff */
[----:B------:R0:W-:Y:S01]  /*6c00*/  @P2 STG.E.U8 desc[UR14][R44.64], R57 ;  /* 0x000000392c002986 */ /* 0x0001e2000c10110e */
[----:B------:R-:W-:Y:S02]  /*6c10*/  LEA.HI.X.SX32 R41, R46, R60, 0x1, P6 ;  /* 0x0000003c2e297211 */ /* 0x000fe400030f0eff */
[----:B------:R-:W-:-:S02]  /*6c20*/  IADD3 R46, P6, R47, R59, RZ ;  /* 0x0000003b2f2e7210 */ /* 0x000fc40007fde0ff */
[----:B------:R-:W-:Y:S01]  /*6c30*/  ISETP.LT.AND P2, PT, R177, UR5, !P0 ;  /* 0x00000005b1007c0c */ /* 0x000fe2000c741270 */
[----:B------:R1:W-:Y:S01]  /*6c40*/  @P4 STG.E.U8 desc[UR14][R40.64], R63 ;  /* 0x0000003f28004986 */ /* 0x0003e2000c10110e */
[-C--:B------:R-:W-:Y:S01]  /*6c50*/  LEA.HI.X.SX32 R47, R47, R60.reuse, 0x1, P6 ;  /* 0x0000003c2f2f7211 */ /* 0x080fe200030f0eff */
[----:B------:R-:W-:Y:S01]  /*6c60*/  ULDC UR5, c[0x0][0x22c] ;  /* 0x00008b0000057ab9 */ /* 0x000fe20000000800 */
[-C--:B------:R-:W-:Y:S02]  /*6c70*/  IADD3 R42, P6, R56, R59.reuse, RZ ;  /* 0x0000003b382a7210 */ /* 0x080fe40007fde0ff */
[----:B------:R-:W-:Y:S01]  /*6c80*/  ISETP.LT.AND P4, PT, R174, UR5, !P0 ;  /* 0x00000005ae007c0c */ /* 0x000fe2000c781270 */
[----:B------:R2:W-:Y:S01]  /*6c90*/  @P3 STG.E.U8 desc[UR14][R46.64], R61 ;  /* 0x0000003d2e003986 */ /* 0x0005e2000c10110e */
[----:B0-----:R-:W-:Y:S01]  /*6ca0*/  PRMT R57, R43, 0x7773, RZ ;  /* 0x000077732b397816 */ /* 0x001fe200000000ff */
[----:B------:R-:W-:Y:S01]  /*6cb0*/  ULDC UR5, c[0x0][0x22c] ;  /* 0x00008b0000057ab9 */ /* 0x000fe20000000800 */
[CC--:B------:R-:W-:Y:S01]  /*6cc0*/  LEA.HI.X.SX32 R43, R56.reuse, R60.reuse, 0x1, P6 ;  /* 0x0000003c382b7211 */ /* 0x0c0fe200030f0eff */
[----:B------:R-:W-:Y:S01]  /*6cd0*/  VIADD R56, R56, UR4 ;  /* 0x0000000438387c36 */ /* 0x000fe20008000000 */
[----:B------:R-:W-:Y:S01]  /*6ce0*/  ISETP.LT.AND P3, PT, R175, UR5, !P0 ;  /* 0x00000005af007c0c */ /* 0x000fe2000c761270 */
[----:B------:R-:W-:Y:S01]  /*6cf0*/  ULDC UR5, c[0x0][0x22c] ;  /* 0x00008b0000057ab9 */ /* 0x000fe20000000800 */
[----:B-1----:R-:W-:Y:S01]  /*6d00*/  PRMT R63, R36, 0x7770, RZ ;  /* 0x00007770243f7816 */ /* 0x002fe200000000ff */
[C---:B------:R-:W-:Y:S01]  /*6d10*/  VIADD R45, R56.reuse, UR4 ;  /* 0x00000004382d7c36 */ /* 0x040fe20008000000 */
[CC--:B------:R-:W-:Y:S01]  /*6d20*/  IADD3 R40, P6, R56.reuse, R59.reuse, RZ ;  /* 0x0000003b38287210 */ /* 0x0c0fe20007fde0ff */
[----:B------:R0:W-:Y:S01]  /*6d30*/  @P5 STG.E.U8 desc[UR14][R42.64], R57 ;  /* 0x000000392a005986 */ /* 0x0001e2000c10110e */
[----:B------:R-:W-:Y:S01]  /*6d40*/  ISETP.LT.AND P5, PT, R171, UR5, !P0 ;  /* 0x00000005ab007c0c */ /* 0x000fe2000c7a1270 */
[C---:B--2---:R-:W-:Y:S01]  /*6d50*/  VIADD R46, R45.reuse, UR4 ;  /* 0x000000042d2e7c36 */ /* 0x044fe20008000000 */
[-C--:B------:R-:W-:Y:S01]  /*6d60*/  LEA.HI.X.SX32 R41, R56, R60.reuse, 0x1, P6 ;  /* 0x0000003c38297211 */ /* 0x080fe200030f0eff */
[----:B------:R-:W-:Y:S01]  /*6d70*/  ULDC UR5, c[0x0][0x22c] ;  /* 0x00008b0000057ab9 */ /* 0x000fe20000000800 */
[C---:B------:R-:W-:Y:S01]  /*6d80*/  IADD3 R44, P6, R45.reuse, R59, RZ ;  /* 0x0000003b2d2c7210 */ /* 0x040fe20007fde0ff */
[----:B------:R-:W-:Y:S01]  /*6d90*/  VIADD R47, R46, UR4 ;  /* 0x000000042e2f7c36 */ /* 0x000fe20008000000 */
[----:B------:R-:W-:Y:S01]  /*6da0*/  PRMT R61, R36, 0x7771, RZ ;  /* 0x00007771243d7816 */ /* 0x000fe200000000ff */
[----:B------:R1:W-:Y:S01]  /*6db0*/  @P2 STG.E.U8 desc[UR14][R40.64], R63 ;  /* 0x0000003f28002986 */ /* 0x0003e2000c10110e */
[----:B------:R-:W-:-:S02]  /*6dc0*/  LEA.HI.X.SX32 R45, R45, R60, 0x1, P6 ;  /* 0x0000003c2d2d7211 */ /* 0x000fc400030f0eff */
[----:B------:R-:W-:Y:S01]  /*6dd0*/  ISETP.LT.AND P2, PT, R169, UR5, !P0 ;  /* 0x00000005a9007c0c */ /* 0x000fe2000c741270 */
[----:B------:R-:W-:Y:S01]  /*6de0*/  ULDC UR5, c[0x0][0x22c] ;  /* 0x00008b0000057ab9 */ /* 0x000fe20000000800 */
[CC--:B0-----:R-:W-:Y:S01]  /*6df0*/  IADD3 R42, P6, R46.reuse, R59.reuse, RZ ;  /* 0x0000003b2e2a7210 */ /* 0x0c1fe20007fde0ff */
[----:B------:R0:W-:Y:S01]  /*6e00*/  @P4 STG.E.U8 desc[UR14][R44.64], R61 ;  /* 0x0000003d2c004986 */ /* 0x0001e2000c10110e */
[----:B------:R-:W-:Y:S02]  /*6e10*/  PRMT R57, R37, 0x7770, RZ ;  /* 0x0000777025397816 */ /* 0x000fe400000000ff */
[-C--:B------:R-:W-:Y:S02]  /*6e20*/  LEA.HI.X.SX32 R43, R46, R60.reuse, 0x1, P6 ;  /* 0x0000003c2e2b7211 */ /* 0x080fe400030f0eff */
[C---:B------:R-:W-:Y:S01]  /*6e30*/  IADD3 R46, P6, R47.reuse, R59, RZ ;  /* 0x0000003b2f2e7210 */ /* 0x040fe20007fde0ff */
[----:B-1----:R-:W-:Y:S01]  /*6e40*/  VIADD R41, R47, UR4 ;  /* 0x000000042f297c36 */ /* 0x002fe20008000000 */
[----:B------:R-:W-:Y:S01]  /*6e50*/  PRMT R63, R37, 0x7771, RZ ;  /* 0x00007771253f7816 */ /* 0x000fe200000000ff */
[----:B------:R1:W-:Y:S01]  /*6e60*/  @P3 STG.E.U8 desc[UR14][R42.64], R57 ;  /* 0x000000392a003986 */ /* 0x0003e2000c10110e */
[----:B------:R-:W-:-:S02]  /*6e70*/  LEA.HI.X.SX32 R47, R47, R60, 0x1, P6 ;  /* 0x0000003c2f2f7211 */ /* 0x000fc400030f0eff */
[CC--:B------:R-:W-:Y:S01]  /*6e80*/  IADD3 R40, P6, R41.reuse, R59.reuse, RZ ;  /* 0x0000003b29287210 */ /* 0x0c0fe20007fde0ff */
[----:B0-----:R-:W-:Y:S01]  /*6e90*/  VIADD R44, R41, UR4 ;  /* 0x00000004292c7c36 */ /* 0x001fe20008000000 */
[----:B------:R-:W-:Y:S01]  /*6ea0*/  ISETP.LT.AND P4, PT, R173, UR5, !P0 ;  /* 0x00000005ad007c0c */ /* 0x000fe2000c781270 */
[----:B------:R-:W-:Y:S01]  /*6eb0*/  ULDC UR5, c[0x0][0x22c] ;  /* 0x00008b0000057ab9 */ /* 0x000fe20000000800 */
[-C--:B------:R-:W-:Y:S01]  /*6ec0*/  LEA.HI.X.SX32 R41, R41, R60.reuse, 0x1, P6 ;  /* 0x0000003c29297211 */ /* 0x080fe200030f0eff */
[----:B------:R-:W-:Y:S01]  /*6ed0*/  VIADD R45, R44, UR4 ;  /* 0x000000042c2d7c36 */ /* 0x000fe20008000000 */
[----:B------:R0:W-:Y:S01]  /*6ee0*/  @P5 STG.E.U8 desc[UR14][R46.64], R63 ;  /* 0x0000003f2e005986 */ /* 0x0001e2000c10110e */
[----:B------:R-:W-:Y:S02]  /*6ef0*/  PRMT R61, R38, 0x7770, RZ ;  /* 0x00007770263d7816 */ /* 0x000fe400000000ff */
[-C--:B-1----:R-:W-:Y:S02]  /*6f00*/  IADD3 R42, P6, R44, R59.reuse, RZ ;  /* 0x0000003b2c2a7210 */ /* 0x082fe40007fde0ff */
[----:B------:R-:W-:Y:S01]  /*6f10*/  ISETP.LT.AND P3, PT, R172, UR5, !P0 ;  /* 0x00000005ac007c0c */ /* 0x000fe2000c761270 */
[----:B------:R-:W-:Y:S01]  /*6f20*/  ULDC UR5, c[0x0][0x22c] ;  /* 0x00008b0000057ab9 */ /* 0x000fe20000000800 */
[----:B------:R-:W-:Y:S01]  /*6f30*/  LEA.HI.X.SX32 R43, R44, R60, 0x1, P6 ;  /* 0x0000003c2c2b7211 */ /* 0x000fe200030f0eff */
[----:B------:R1:W-:Y:S01]  /*6f40*/  @P2 STG.E.U8 desc[UR14][R40.64], R61 ;  /* 0x0000003d28002986 */ /* 0x0003e2000c10110e */
[----:B------:R-:W-:-:S02]  /*6f50*/  IADD3 R44, P6, R45, R59, RZ ;  /* 0x0000003b2d2c7210 */ /* 0x000fc40007fde0ff */
[----:B------:R-:W-:Y:S01]  /*6f60*/  PRMT R57, R38, 0x7771, RZ ;  /* 0x0000777126397816 */ /* 0x000fe200000000ff */
[C---:B0-----:R-:W-:Y:S01]  /*6f70*/  VIADD R47, R45.reuse, UR4 ;  /* 0x000000042d2f7c36 */ /* 0x041fe20008000000 */
[-C--:B------:R-:W-:Y:S02]  /*6f80*/  LEA.HI.X.SX32 R45, R45, R60.reuse, 0x1, P6 ;  /* 0x0000003c2d2d7211 */ /* 0x080fe400030f0eff */
[----:B------:R-:W-:Y:S01]  /*6f90*/  ISETP.LT.AND P5, PT, R170, UR5, !P0 ;  /* 0x00000005aa007c0c */ /* 0x000fe2000c7a1270 */
[----:B------:R0:W-:Y:S01]  /*6fa0*/  @P4 STG.E.U8 desc[UR14][R42.64], R57 ;  /* 0x000000392a004986 */ /* 0x0001e2000c10110e */
[----:B------:R-:W-:Y:S01]  /*6fb0*/  IADD3 R46, P6, R47, R59, RZ ;  /* 0x0000003b2f2e7210 */ /* 0x000fe20007fde0ff */
[----:B------:R-:W-:Y:S01]  /*6fc0*/  ULDC UR5, c[0x0][0x22c] ;  /* 0x00008b0000057ab9 */ /* 0x000fe20000000800 */
[----:B------:R-:W-:Y:S01]  /*6fd0*/  PRMT R63, R39, 0x7770, RZ ;  /* 0x00007770273f7816 */ /* 0x000fe200000000ff */
[C---:B-1----:R-:W-:Y:S01]  /*6fe0*/  VIADD R41, R47.reuse, UR4 ;  /* 0x000000042f297c36 */ /* 0x042fe20008000000 */
[----:B------:R-:W-:-:S02]  /*6ff0*/  LEA.HI.X.SX32 R47, R47, R60, 0x1, P6 ;  /* 0x0000003c2f2f7211 */ /* 0x000fc400030f0eff */
[----:B------:R-:W-:Y:S01]  /*7000*/  ISETP.LT.AND P2, PT, R168, UR5, !P0 ;  /* 0x00000005a8007c0c */ /* 0x000fe2000c741270 */
[----:B------:R1:W-:Y:S01]  /*7010*/  @P3 STG.E.U8 desc[UR14][R44.64], R63 ;  /* 0x0000003f2c003986 */ /* 0x0003e2000c10110e */
[-C--:B------:R-:W-:Y:S01]  /*7020*/  IADD3 R40, P6, R41, R59.reuse, RZ ;  /* 0x0000003b29287210 */ /* 0x080fe20007fde0ff */
[----:B------:R-:W-:Y:S01]  /*7030*/  ULDC UR5, c[0x0][0x22c] ;  /* 0x00008b0000057ab9 */ /* 0x000fe20000000800 */
[----:B------:R-:W-:Y:S01]  /*7040*/  PRMT R61, R39, 0x7771, RZ ;  /* 0x00007771273d7816 */ /* 0x000fe200000000ff */
[C---:B0-----:R-:W-:Y:S01]  /*7050*/  VIADD R43, R41.reuse, UR4 ;  /* 0x00000004292b7c36 */ /* 0x041fe20008000000 */
[-C--:B------:R-:W-:Y:S02]  /*7060*/  LEA.HI.X.SX32 R41, R41, R60.reuse, 0x1, P6 ;  /* 0x0000003c29297211 */ /* 0x080fe400030f0eff */
[----:B------:R-:W-:Y:S01]  /*7070*/  ISETP.LT.AND P4, PT, R165, UR5, !P0 ;  /* 0x00000005a5007c0c */ /* 0x000fe2000c781270 */
[----:B------:R0:W-:Y:S01]  /*7080*/  @P5 STG.E.U8 desc[UR14][R46.64], R61 ;  /* 0x0000003d2e005986 */ /* 0x0001e2000c10110e */
[C---:B------:R-:W-:Y:S01]  /*7090*/  IADD3 R42, P6, R43.reuse, R59, RZ ;  /* 0x0000003b2b2a7210 */ /* 0x040fe20007fde0ff */
[----:B------:R-:W-:Y:S01]  /*70a0*/  ULDC UR5, c[0x0][0x22c] ;  /* 0x00008b0000057ab9 */ /* 0x000fe20000000800 */
[----:B------:R-:W-:Y:S01]  /*70b0*/  PRMT R57, R36, 0x7772, RZ ;  /* 0x0000777224397816 */ /* 0x000fe200000000ff */
[C---:B-1----:R-:W-:Y:S01]  /*70c0*/  VIADD R45, R43.reuse, UR4 ;  /* 0x000000042b2d7c36 */ /* 0x042fe20008000000 */
[----:B------:R-:W-:-:S02]  /*70d0*/  LEA.HI.X.SX32 R43, R43, R60, 0x1, P6 ;  /* 0x0000003c2b2b7211 */ /* 0x000fc400030f0eff */
[----:B------:R-:W-:Y:S01]  /*70e0*/  ISETP.LT.AND P3, PT, R162, UR5, !P0 ;  /* 0x00000005a2007c0c */ /* 0x000fe2000c761270 */
[----:B------:R1:W-:Y:S01]  /*70f0*/  @P2 STG.E.U8 desc[UR14][R40.64], R57 ;  /* 0x0000003928002986 */ /* 0x0003e2000c10110e */
[CC--:B------:R-:W-:Y:S01]  /*7100*/  IADD3 R44, P6, R45.reuse, R59.reuse, RZ ;  /* 0x0000003b2d2c7210 */ /* 0x0c0fe20007fde0ff */
[----:B------:R-:W-:Y:S01]  /*7110*/  ULDC UR5, c[0x0][0x22c] ;  /* 0x00008b0000057ab9 */ /* 0x000fe20000000800 */
[C---:B0-----:R-:W-:Y:S01]  /*7120*/  VIADD R46, R45.reuse, UR4 ;  /* 0x000000042d2e7c36 */ /* 0x041fe20008000000 */
[----:B------:R-:W-:Y:S02]  /*7130*/  PRMT R61, R36, 0x7773, RZ ;  /* 0x00007773243d7816 */ /* 0x000fe400000000ff */
[----:B------:R-:W-:Y:S02]  /*7140*/  LEA.HI.X.SX32 R45, R45, R60, 0x1, P6 ;  /* 0x0000003c2d2d7211 */ /* 0x000fe400030f0eff */
[----:B------:R-:W-:Y:S01]  /*7150*/  IADD3 R36, P6, R46, R59, RZ ;  /* 0x0000003b2e247210 */ /* 0x000fe20007fde0ff */
[----:B------:R0:W-:Y:S01]  /*7160*/  @P4 STG.E.U8 desc[UR14][R42.64], R61 ;  /* 0x0000003d2a004986 */ /* 0x0001e2000c10110e */
[----:B------:R-:W-:-:S02]  /*7170*/  PRMT R47, R37, 0x7773, RZ ;  /* 0x00007773252f7816 */ /* 0x000fc400000000ff */
[----:B-1----:R-:W-:Y:S02]  /*7180*/  PRMT R57, R37, 0x7772, RZ ;  /* 0x0000777225397816 */ /* 0x002fe400000000ff */
[C---:B------:R-:W-:Y:S01]  /*7190*/  LEA.HI.X.SX32 R37, R46.reuse, R60, 0x1, P6 ;  /* 0x0000003c2e257211 */ /* 0x040fe200030f0eff */
[----:B------:R-:W-:Y:S01]  /*71a0*/  VIADD R46, R46, UR4 ;  /* 0x000000042e2e7c36 */ /* 0x000fe20008000000 */
[----:B------:R-:W-:Y:S01]  /*71b0*/  ISETP.LT.AND P5, PT, R167, UR5, !P0 ;  /* 0x00000005a7007c0c */ /* 0x000fe2000c7a1270 */
[----:B------:R-:W-:Y:S01]  /*71c0*/  ULDC UR5, c[0x0][0x22c] ;  /* 0x00008b0000057ab9 */ /* 0x000fe20000000800 */
[----:B------:R1:W-:Y:S01]  /*71d0*/  @P3 STG.E.U8 desc[UR14][R44.64], R57 ;  /* 0x000000392c003986 */ /* 0x0003e2000c10110e */
[----:B------:R-:W-:Y:S01]  /*71e0*/  ISETP.LT.AND P2, PT, R166, UR5, !P0 ;  /* 0x00000005a6007c0c */ /* 0x000fe2000c741270 */
[----:B------:R-:W-:Y:S01]  /*71f0*/  ULDC UR5, c[0x0][0x22c] ;  /* 0x00008b0000057ab9 */ /* 0x000fe20000000800 */
[C---:B------:R-:W-:Y:S01]  /*7200*/  IADD3 R40, P6, R46.reuse, R59, RZ ;  /* 0x0000003b2e287210 */ /* 0x040fe20007fde0ff */
[----:B0-----:R-:W-:Y:S01]  /*7210*/  VIADD R43, R46, UR4 ;  /* 0x000000042e2b7c36 */ /* 0x001fe20008000000 */
[----:B------:R-:W-:-:S02]  /*7220*/  PRMT R61, R38, 0x7772, RZ ;  /* 0x00007772263d7816 */ /* 0x000fc400000000ff */
[-C--:B------:R-:W-:Y:S02]  /*7230*/  LEA.HI.X.SX32 R41, R46, R60.reuse, 0x1, P6 ;  /* 0x0000003c2e297211 */ /* 0x080fe400030f0eff */
[----:B------:R-:W-:Y:S02]  /*7240*/  IADD3 R42, P6, R43, R59, RZ ;  /* 0x0000003b2b2a7210 */ /* 0x000fe40007fde0ff */
[----:B------:R-:W-:Y:S01]  /*7250*/  ISETP.LT.AND P4, PT, R163, UR5, !P0 ;  /* 0x00000005a3007c0c */ /* 0x000fe2000c781270 */
[----:B------:R-:W-:Y:S01]  /*7260*/  ULDC UR5, c[0x0][0x22c] ;  /* 0x00008b0000057ab9 */ /* 0x000fe20000000800 */
[----:B-1----:R-:W-:Y:S01]  /*7270*/  PRMT R57, R38, 0x7773, RZ ;  /* 0x0000777326397816 */ /* 0x002fe200000000ff */
[C---:B------:R-:W-:Y:S01]  /*7280*/  VIADD R38, R43.reuse, UR4 ;  /* 0x000000042b267c36 */ /* 0x040fe20008000000 */
[----:B------:R0:W-:Y:S01]  /*7290*/  @P5 STG.E.U8 desc[UR14][R36.64], R47 ;  /* 0x0000002f24005986 */ /* 0x0001e2000c10110e */
[----:B------:R-:W-:Y:S02]  /*72a0*/  LEA.HI.X.SX32 R43, R43, R60, 0x1, P6 ;  /* 0x0000003c2b2b7211 */ /* 0x000fe400030f0eff */
[----:B------:R-:W-:Y:S01]  /*72b0*/  VIADD R45, R38, UR4 ;  /* 0x00000004262d7c36 */ /* 0x000fe20008000000 */
[----:B------:R-:W-:Y:S01]  /*72c0*/  ISETP.LT.AND P3, PT, R164, UR5, !P0 ;  /* 0x00000005a4007c0c */ /* 0x000fe2000c761270 */
[----:B------:R1:W-:Y:S01]  /*72d0*/  @P2 STG.E.U8 desc[UR14][R40.64], R61 ;  /* 0x0000003d28002986 */ /* 0x0003e2000c10110e */
[----:B------:R-:W-:-:S02]  /*72e0*/  ULDC UR5, c[0x0][0x22c] ;  /* 0x00008b0000057ab9 */ /* 0x000fc40000000800 */
[----:B------:R-:W-:Y:S01]  /*72f0*/  ISETP.LT.AND P5, PT, R158, UR5, !P0 ;  /* 0x000000059e007c0c */ /* 0x000fe2000c7a1270 */
[----:B------:R2:W-:Y:S01]  /*7300*/  @P4 STG.E.U8 desc[UR14][R42.64], R57 ;  /* 0x000000392a004986 */ /* 0x0005e2000c10110e */
[----:B------:R-:W-:Y:S01]  /*7310*/  ULDC UR5, c[0x0][0x22c] ;  /* 0x00008b0000057ab9 */ /* 0x000fe20000000800 */
[CC--:B0-----:R-:W-:Y:S02]  /*7320*/  IADD3 R36, P6, R38.reuse, R59.reuse, RZ ;  /* 0x0000003b26247210 */ /* 0x0c1fe40007fde0ff */
[----:B------:R-:W-:Y:S02]  /*7330*/  PRMT R47, R39, 0x7772, RZ ;  /* 0x00007772272f7816 */ /* 0x000fe400000000ff */
[-C--:B------:R-:W-:Y:S01]  /*7340*/  LEA.HI.X.SX32 R37, R38, R60.reuse, 0x1, P6 ;  /* 0x0000003c26257211 */ /* 0x080fe200030f0eff */
[C---:B-1----:R-:W-:Y:S01]  /*7350*/  VIADD R40, R45.reuse, UR4 ;  /* 0x000000042d287c36 */ /* 0x042fe20008000000 */
[-C--:B------:R-:W-:Y:S02]  /*7360*/  IADD3 R44, P6, R45, R59.reuse, RZ ;  /* 0x0000003b2d2c7210 */ /* 0x080fe40007fde0ff */
[----:B------:R-:W-:Y:S01]  /*7370*/  ISETP.LT.AND P2, PT, R161, UR5, !P0 ;  /* 0x00000005a1007c0c */ /* 0x000fe2000c741270 */
[C---:B------:R-:W-:Y:S01]  /*7380*/  VIADD R41, R40.reuse, UR4 ;  /* 0x0000000428297c36 */ /* 0x040fe20008000000 */
[----:B------:R-:W-:Y:S01]  /*7390*/  LEA.HI.X.SX32 R45, R45, R60, 0x1, P6 ;  /* 0x0000003c2d2d7211 */ /* 0x000fe200030f0eff */
[----:B------:R0:W-:Y:S01]  /*73a0*/  @P3 STG.E.U8 desc[UR14][R36.64], R47 ;  /* 0x0000002f24003986 */ /* 0x0001e2000c10110e */
[----:B------:R-:W-:Y:S01]  /*73b0*/  IADD3 R38, P6, R40, R59, RZ ;  /* 0x0000003b28267210 */ /* 0x000fe20007fde0ff */
[----:B------:R-:W-:Y:S01]  /*73c0*/  ULDC UR5, c[0x0][0x22c] ;  /* 0x00008b0000057ab9 */ /* 0x000fe20000000800 */
[----:B--2---:R-:W-:-:S02]  /*73d0*/  PRMT R43, R39, 0x7773, RZ ;  /* 0x00007773272b7816 */ /* 0x004fc400000000ff */
[-C--:B------:R-:W-:Y:S02]  /*73e0*/  LEA.HI.X.SX32 R39, R40, R60.reuse, 0x1, P6 ;  /* 0x0000003c28277211 */ /* 0x080fe400030f0eff */
[----:B------:R-:W-:Y:S01]  /*73f0*/  ISETP.LT.AND P4, PT, R160, UR5, !P0 ;  /* 0x00000005a0007c0c */ /* 0x000fe2000c781270 */
[----:B------:R-:W-:Y:S01]  /*7400*/  ULDC UR5, c[0x0][0x22c] ;  /* 0x00008b0000057ab9 */ /* 0x000fe20000000800 */
[----:B------:R1:W-:Y:S01]  /*7410*/  @P5 STG.E.U8 desc[UR14][R44.64], R43 ;  /* 0x0000002b2c005986 */ /* 0x0003e2000c10110e */
[----:B------:R-:W-:Y:S01]  /*7420*/  ISETP.LT.AND P3, PT, R159, UR5, !P0 ;  /* 0x000000059f007c0c */ /* 0x000fe2000c761270 */
[----:B------:R-:W-:Y:S01]  /*7430*/  ULDC UR5, c[0x0][0x22c] ;  /* 0x00008b0000057ab9 */ /* 0x000fe20000000800 */
[CC--:B0-----:R-:W-:Y:S02]  /*7440*/  IADD3 R36, P6, R41.reuse, R59.reuse, RZ ;  /* 0x0000003b29247210 */ /* 0x0c1fe40007fde0ff */
[C---:B------:R-:W-:Y:S02]  /*7450*/  PRMT R47, R32.reuse, 0x7770, RZ ;  /* 0x00007770202f7816 */ /* 0x040fe400000000ff */
[C---:B------:R-:W-:Y:S01]  /*7460*/  LEA.HI.X.SX32 R37, R41.reuse, R60, 0x1, P6 ;  /* 0x0000003c29257211 */ /* 0x040fe200030f0eff */
[----:B------:R-:W-:Y:S01]  /*7470*/  VIADD R41, R41, UR4 ;  /* 0x0000000429297c36 */ /* 0x000fe20008000000 */
[----:B------:R-:W-:Y:S01]  /*7480*/  PRMT R61, R32, 0x7771, RZ ;  /* 0x00007771203d7816 */ /* 0x000fe200000000ff */
[----:B------:R0:W-:Y:S01]  /*7490*/  @P2 STG.E.U8 desc[UR14][R38.64], R47 ;  /* 0x0000002f26002986 */ /* 0x0001e2000c10110e */
[----:B------:R-:W-:Y:S01]  /*74a0*/  ISETP.LT.AND P5, PT, R157, UR5, !P0 ;  /* 0x000000059d007c0c */ /* 0x000fe2000c7a1270 */
[C---:B-1----:R-:W-:Y:S01]  /*74b0*/  VIADD R43, R41.reuse, UR4 ;  /* 0x00000004292b7c36 */ /* 0x042fe20008000000 */
[----:B------:R-:W-:Y:S01]  /*74c0*/  IADD3 R40, P6, R41, R59, RZ ;  /* 0x0000003b29287210 */ /* 0x000fe20007fde0ff */
[----:B------:R-:W-:Y:S01]  /*74d0*/  ULDC UR5, c[0x0][0x22c] ;  /* 0x00008b0000057ab9 */ /* 0x000fe20000000800 */
[----:B------:R1:W-:Y:S01]  /*74e0*/  @P4 STG.E.U8 desc[UR14][R36.64], R61 ;  /* 0x0000003d24004986 */ /* 0x0003e2000c10110e */
[----:B------:R-:W-:-:S02]  /*74f0*/  PRMT R57, R33, 0x7770, RZ ;  /* 0x0000777021397816 */ /* 0x000fc400000000ff */
[-C--:B------:R-:W-:Y:S02]  /*7500*/  LEA.HI.X.SX32 R41, R41, R60.reuse, 0x1, P6 ;  /* 0x0000003c29297211 */ /* 0x080fe400030f0eff */
[CC--:B------:R-:W-:Y:S01]  /*7510*/  IADD3 R42, P6, R43.reuse, R59.reuse, RZ ;  /* 0x0000003b2b2a7210 */ /* 0x0c0fe20007fde0ff */
[C---:B0-----:R-:W-:Y:S01]  /*7520*/  VIADD R38, R43.reuse, UR4 ;  /* 0x000000042b267c36 */ /* 0x041fe20008000000 */
[----:B------:R-:W-:Y:S01]  /*7530*/  ISETP.LT.AND P2, PT, R156, UR5, !P0 ;  /* 0x000000059c007c0c */ /* 0x000fe2000c741270 */
[----:B------:R0:W-:Y:S01]  /*7540*/  @P3 STG.E.U8 desc[UR14][R40.64], R57 ;  /* 0x0000003928003986 */ /* 0x0001e2000c10110e */
[----:B------:R-:W-:Y:S01]  /*7550*/  LEA.HI.X.SX32 R43, R43, R60, 0x1, P6 ;  /* 0x0000003c2b2b7211 */ /* 0x000fe200030f0eff */
[C---:B------:R-:W-:Y:S01]  /*7560*/  VIADD R39, R38.reuse, UR4 ;  /* 0x0000000426277c36 */ /* 0x040fe20008000000 */
[----:B-1----:R-:W-:Y:S01]  /*7570*/  IADD3 R36, P6, R38, R59, RZ ;  /* 0x0000003b26247210 */ /* 0x002fe20007fde0ff */
[----:B------:R-:W-:Y:S01]  /*7580*/  ULDC UR5, c[0x0][0x22c] ;  /* 0x00008b0000057ab9 */ /* 0x000fe20000000800 */
[----:B------:R-:W-:-:S02]  /*7590*/  PRMT R47, R33, 0x7771, RZ ;  /* 0x00007771212f7816 */ /* 0x000fc400000000ff */
[-C--:B------:R-:W-:Y:S02]  /*75a0*/  LEA.HI.X.SX32 R37, R38, R60.reuse, 0x1, P6 ;  /* 0x0000003c26257211 */ /* 0x080fe400030f0eff */
[CC--:B------:R-:W-:Y:S01]  /*75b0*/  IADD3 R38, P6, R39.reuse, R59.reuse, RZ ;  /* 0x0000003b27267210 */ /* 0x0c0fe20007fde0ff */
[----:B------:R1:W-:Y:S01]  /*75c0*/  @P5 STG.E.U8 desc[UR14][R42.64], R47 ;  /* 0x0000002f2a005986 */ /* 0x0003e2000c10110e */
[----:B------:R-:W-:Y:S01]  /*75d0*/  PRMT R45, R34, 0x7770, RZ ;  /* 0x00007770222d7816 */ /* 0x000fe200000000ff */
[C---:B0-----:R-:W-:Y:S01]  /*75e0*/  VIADD R41, R39.reuse, UR4 ;  /* 0x0000000427297c36 */ /* 0x041fe20008000000 */
[-C--:B------:R-:W-:Y:S02]  /*75f0*/  LEA.HI.X.SX32 R39, R39, R60.reuse, 0x1, P6 ;  /* 0x0000003c27277211 */ /* 0x080fe400030f0eff */
[----:B------:R-:W-:Y:S01]  /*7600*/  ISETP.LT.AND P4, PT, R153, UR5, !P0 ;  /* 0x0000000599007c0c */ /* 0x000fe2000c781270 */
[----:B------:R-:W-:Y:S01]  /*7610*/  ULDC UR5, c[0x0][0x22c] ;  /* 0x00008b0000057ab9 */ /* 0x000fe20000000800 */
[----:B------:R-:W-:Y:S01]  /*7620*/  IADD3 R40, P6, R41, R59, RZ ;  /* 0x0000003b29287210 */ /* 0x000fe20007fde0ff */
[----:B------:R0:W-:Y:S01]  /*7630*/  @P2 STG.E.U8 desc[UR14][R36.64], R45 ;  /* 0x0000002d24002986 */ /* 0x0001e2000c10110e */
[----:B------:R-:W-:Y:S01]  /*7640*/  ISETP.LT.AND P3, PT, R109, UR5, !P0 ;  /* 0x000000056d007c0c */ /* 0x000fe2000c761270 */
[----:B------:R-:W-:Y:S01]  /*7650*/  ULDC UR5, c[0x0][0x22c] ;  /* 0x00008b0000057ab9 */ /* 0x000fe20000000800 */
[----:B------:R-:W-:Y:S01]  /*7660*/  PRMT R57, R32, 0x7772, RZ ;  /* 0x0000777220397816 */ /* 0x000fe200000000ff */
[C---:B-1----:R-:W-:Y:S01]  /*7670*/  VIADD R42, R41.reuse, UR4 ;  /* 0x00000004292a7c36 */ /* 0x042fe20008000000 */
[----:B------:R-:W-:-:S02]  /*7680*/  LEA.HI.X.SX32 R41, R41, R60, 0x1, P6 ;  /* 0x0000003c29297211 */ /* 0x000fc400030f0eff */
[----:B------:R-:W-:Y:S02]  /*7690*/  PRMT R43, R34, 0x7771, RZ ;  /* 0x00007771222b7816 */ /* 0x000fe400000000ff */
[----:B------:R-:W-:Y:S01]  /*76a0*/  ISETP.LT.AND P5, PT, R155, UR5, !P0 ;  /* 0x000000059b007c0c */ /* 0x000fe2000c7a1270 */
[----:B------:R-:W-:Y:S01]  /*76b0*/  ULDC UR5, c[0x0][0x22c] ;  /* 0x00008b0000057ab9 */ /* 0x000fe20000000800 */
[C---:B------:R-:W-:Y:S01]  /*76c0*/  PRMT R47, R35.reuse, 0x7770, RZ ;  /* 0x00007770232f7816 */ /* 0x040fe200000000ff */
[----:B------:R1:W-:Y:S01]  /*76d0*/  @P4 STG.E.U8 desc[UR14][R38.64], R43 ;  /* 0x0000002b26004986 */ /* 0x0003e2000c10110e */
[----:B0-----:R-:W-:Y:S02]  /*76e0*/  IADD3 R36, P6, R42, R59, RZ ;  /* 0x0000003b2a247210 */ /* 0x001fe40007fde0ff */
[----:B------:R-:W-:Y:S01]  /*76f0*/  ISETP.LT.AND P2, PT, R154, UR5, !P0 ;  /* 0x000000059a007c0c */ /* 0x000fe2000c741270 */
[----:B------:R0:W-:Y:S01]  /*7700*/  @P3 STG.E.U8 desc[UR14][R40.64], R47 ;  /* 0x0000002f28003986 */ /* 0x0001e2000c10110e */
[C---:B------:R-:W-:Y:S01]  /*7710*/  LEA.HI.X.SX32 R37, R42.reuse, R60, 0x1, P6 ;  /* 0x0000003c2a257211 */ /* 0x040fe200030f0eff */
[----:B------:R-:W-:Y:S01]  /*7720*/  VIADD R42, R42, UR4 ;  /* 0x000000042a2a7c36 */ /* 0x000fe20008000000 */
[----:B------:R-:W-:Y:S01]  /*7730*/  PRMT R45, R35, 0x7771, RZ ;  /* 0x00007771232d7816 */ /* 0x000fe200000000ff */
[----:B------:R-:W-:-:S02]  /*7740*/  ULDC UR5, c[0x0][0x22c] ;  /* 0x00008b0000057ab9 */ /* 0x000fc40000000800 */
[----:B------:R-:W-:Y:S01]  /*7750*/  ISETP.LT.AND P4, PT, R152, UR5, !P0 ;  /* 0x0000000598007c0c */ /* 0x000fe2000c781270 */
[----:B------:R-:W-:Y:S01]  /*7760*/  ULDC UR5, c[0x0][0x22c] ;  /* 0x00008b0000057ab9 */ /* 0x000fe20000000800 */
[CC--:B-1----:R-:W-:Y:S01]  /*7770*/  IADD3 R38, P6, R42.reuse, R59.reuse, RZ ;  /* 0x0000003b2a267210 */ /* 0x0c2fe20007fde0ff */
[C---:B------:R-:W-:Y:S01]  /*7780*/  VIADD R43, R42.reuse, UR4 ;  /* 0x000000042a2b7c36 */ /* 0x040fe20008000000 */
[----:B------:R1:W-:Y:S01]  /*7790*/  @P5 STG.E.U8 desc[UR14][R36.64], R45 ;  /* 0x0000002d24005986 */ /* 0x0003e2000c10110e */
[----:B------:R-:W-:Y:S01]  /*77a0*/  ISETP.LT.AND P3, PT, R107, UR5, !P0 ;  /* 0x000000056b007c0c */ /* 0x000fe2000c761270 */
[----:B------:R-:W-:Y:S01]  /*77b0*/  ULDC UR5, c[0x0][0x22c] ;  /* 0x00008b0000057ab9 */ /* 0x000fe20000000800 */
[-C--:B------:R-:W-:Y:S02]  /*77c0*/  LEA.HI.X.SX32 R39, R42, R60.reuse, 0x1, P6 ;  /* 0x0000003c2a277211 */ /* 0x080fe400030f0eff */
[----:B0-----:R-:W-:Y:S01]  /*77d0*/  PRMT R47, R32, 0x7773, RZ ;  /* 0x00007773202f7816 */ /* 0x001fe200000000ff */
[C---:B------:R-:W-:Y:S01]  /*77e0*/  VIADD R32, R43.reuse, UR4 ;  /* 0x000000042b207c36 */ /* 0x040fe20008000000 */
[CC--:B------:R-:W-:Y:S01]  /*77f0*/  IADD3 R42, P6, R43.reuse, R59.reuse, RZ ;  /* 0x0000003b2b2a7210 */ /* 0x0c0fe20007fde0ff */
[----:B------:R0:W-:Y:S01]  /*7800*/  @P2 STG.E.U8 desc[UR14][R38.64], R57 ;  /* 0x0000003926002986 */ /* 0x0001e2000c10110e */
[----:B------:R-:W-:Y:S01]  /*7810*/  ISETP.LT.AND P5, PT, R104, UR5, !P0 ;  /* 0x0000000568007c0c */ /* 0x000fe2000c7a1270 */
[C---:B------:R-:W-:Y:S01]  /*7820*/  VIADD R41, R32.reuse, UR4 ;  /* 0x0000000420297c36 */ /* 0x040fe20008000000 */
[----:B------:R-:W-:Y:S01]  /*7830*/  LEA.HI.X.SX32 R43, R43, R60, 0x1, P6 ;  /* 0x0000003c2b2b7211 */ /* 0x000fe200030f0eff */
[----:B------:R-:W-:Y:S01]  /*7840*/  ULDC UR5, c[0x0][0x22c] ;  /* 0x00008b0000057ab9 */ /* 0x000fe20000000800 */
[----:B-1----:R-:W-:-:S02]  /*7850*/  IADD3 R36, P6, R32, R59, RZ ;  /* 0x0000003b20247210 */ /* 0x002fc40007fde0ff */
[----:B------:R-:W-:Y:S01]  /*7860*/  PRMT R45, R33, 0x7772, RZ ;  /* 0x00007772212d7816 */ /* 0x000fe200000000ff */
[----:B------:R1:W-:Y:S01]  /*7870*/  @P4 STG.E.U8 desc[UR14][R42.64], R47 ;  /* 0x0000002f2a004986 */ /* 0x0003e2000c10110e */
[-C--:B------:R-:W-:Y:S02]  /*7880*/  LEA.HI.X.SX32 R37, R32, R60.reuse, 0x1, P6 ;  /* 0x0000003c20257211 */ /* 0x080fe400030f0eff */
[CC--:B------:R-:W-:Y:S01]  /*7890*/  IADD3 R40, P6, R41.reuse, R59.reuse, RZ ;  /* 0x0000003b29287210 */ /* 0x0c0fe20007fde0ff */
[C---:B0-----:R-:W-:Y:S01]  /*78a0*/  VIADD R38, R41.reuse, UR4 ;  /* 0x0000000429267c36 */ /* 0x041fe20008000000 */
[----:B------:R-:W-:Y:S01]  /*78b0*/  ISETP.LT.AND P2, PT, R108, UR5, !P0 ;  /* 0x000000056c007c0c */ /* 0x000fe2000c741270 */
[----:B------:R0:W-:Y:S01]  /*78c0*/  @P3 STG.E.U8 desc[UR14][R36.64], R45 ;  /* 0x0000002d24003986 */ /* 0x0001e2000c10110e */
[----:B------:R-:W-:Y:S01]  /*78d0*/  LEA.HI.X.SX32 R41, R41, R60, 0x1, P6 ;  /* 0x0000003c29297211 */ /* 0x000fe200030f0eff */
[C---:B------:R-:W-:Y:S01]  /*78e0*/  VIADD R39, R38.reuse, UR4 ;  /* 0x0000000426277c36 */ /* 0x040fe20008000000 */
[----:B------:R-:W-:Y:S01]  /*78f0*/  IADD3 R32, P6, R38, R59, RZ ;  /* 0x0000003b26207210 */ /* 0x000fe20007fde0ff */
[----:B------:R-:W-:Y:S01]  /*7900*/  ULDC UR5, c[0x0][0x22c] ;  /* 0x00008b0000057ab9 */ /* 0x000fe20000000800 */
[----:B-1----:R-:W-:-:S02]  /*7910*/  PRMT R43, R33, 0x7773, RZ ;  /* 0x00007773212b7816 */ /* 0x002fc400000000ff */
[-C--:B------:R-:W-:Y:S02]  /*7920*/  LEA.HI.X.SX32 R33, R38, R60.reuse, 0x1, P6 ;  /* 0x0000003c26217211 */ /* 0x080fe400030f0eff */
[----:B------:R-:W-:Y:S01]  /*7930*/  ISETP.LT.AND P4, PT, R106, UR5, !P0 ;  /* 0x000000056a007c0c */ /* 0x000fe2000c781270 */
[----:B------:R-:W-:Y:S01]  /*7940*/  ULDC UR5, c[0x0][0x22c] ;  /* 0x00008b0000057ab9 */ /* 0x000fe20000000800 */
[CC--:B0-----:R-:W-:Y:S01]  /*7950*/  IADD3 R36, P6, R39.reuse, R59.reuse, RZ ;  /* 0x0000003b27247210 */ /* 0x0c1fe20007fde0ff */
[----:B------:R0:W-:Y:S01]  /*7960*/  @P5 STG.E.U8 desc[UR14][R40.64], R43 ;  /* 0x0000002b28005986 */ /* 0x0001e2000c10110e */
[C---:B------:R-:W-:Y:S02]  /*7970*/  PRMT R47, R34.reuse, 0x7772, RZ ;  /* 0x00007772222f7816 */ /* 0x040fe400000000ff */
[C---:B------:R-:W-:Y:S01]  /*7980*/  LEA.HI.X.SX32 R37, R39.reuse, R60, 0x1, P6 ;  /* 0x0000003c27257211 */ /* 0x040fe200030f0eff */
[----:B------:R-:W-:Y:S01]  /*7990*/  VIADD R39, R39, UR4 ;  /* 0x0000000427277c36 */ /* 0x000fe20008000000 */
[----:B------:R-:W-:Y:S01]  /*79a0*/  PRMT R45, R34, 0x7773, RZ ;  /* 0x00007773222d7816 */ /* 0x000fe200000000ff */
[----:B------:R1:W-:Y:S01]  /*79b0*/  @P2 STG.E.U8 desc[UR14][R32.64], R47 ;  /* 0x0000002f20002986 */ /* 0x0003e2000c10110e */
[----:B------:R-:W-:Y:S01]  /*79c0*/  ISETP.LT.AND P3, PT, R105, UR5, !P0 ;  /* 0x0000000569007c0c */ /* 0x000fe2000c761270 */
[C---:B------:R-:W-:Y:S01]  /*79d0*/  VIADD R34, R39.reuse, UR4 ;  /* 0x0000000427227c36 */ /* 0x040fe20008000000 */
[----:B------:R-:W-:Y:S01]  /*79e0*/  IADD3 R38, P6, R39, R59, RZ ;  /* 0x0000003b27267210 */ /* 0x000fe20007fde0ff */
[----:B------:R-:W-:Y:S01]  /*79f0*/  ULDC UR5, c[0x0][0x22c] ;  /* 0x00008b0000057ab9 */ /* 0x000fe20000000800 */
[----:B------:R2:W-:Y:S01]  /*7a00*/  @P4 STG.E.U8 desc[UR14][R36.64], R45 ;  /* 0x0000002d24004986 */ /* 0x0005e2000c10110e */
[----:B0-----:R-:W-:-:S02]  /*7a10*/  PRMT R41, R35, 0x7773, RZ ;  /* 0x0000777323297816 */ /* 0x001fc400000000ff */
[-C--:B------:R-:W-:Y:S02]  /*7a20*/  LEA.HI.X.SX32 R39, R39, R60.reuse, 0x1, P6 ;  /* 0x0000003c27277211 */ /* 0x080fe400030f0eff */
[----:B------:R-:W-:Y:S01]  /*7a30*/  PRMT R43, R35, 0x7772, RZ ;  /* 0x00007772232b7816 */ /* 0x000fe200000000ff */
[C---:B------:R-:W-:Y:S01]  /*7a40*/  VIADD R35, R34.reuse, UR4 ;  /* 0x0000000422237c36 */ /* 0x040fe20008000000 */
[-C--:B-1----:R-:W-:Y:S02]  /*7a50*/  IADD3 R32, P6, R34, R59.reuse, RZ ;  /* 0x0000003b22207210 */ /* 0x082fe40007fde0ff */
[----:B------:R-:W-:Y:S01]  /*7a60*/  ISETP.LT.AND P5, PT, R102, UR5, !P0 ;  /* 0x0000000566007c0c */ /* 0x000fe2000c7a1270 */
[----:B------:R-:W-:Y:S01]  /*7a70*/  ULDC UR5, c[0x0][0x22c] ;  /* 0x00008b0000057ab9 */ /* 0x000fe20000000800 */
[-C--:B------:R-:W-:Y:S01]  /*7a80*/  LEA.HI.X.SX32 R33, R34, R60.reuse, 0x1, P6 ;  /* 0x0000003c22217211 */ /* 0x080fe200030f0eff */
[C---:B--2---:R-:W-:Y:S01]  /*7a90*/  VIADD R37, R35.reuse, UR4 ;  /* 0x0000000423257c36 */ /* 0x044fe20008000000 */
[-C--:B------:R-:W-:Y:S01]  /*7aa0*/  IADD3 R34, P6, R35, R59.reuse, RZ ;  /* 0x0000003b23227210 */ /* 0x080fe20007fde0ff */
[----:B------:R0:W-:Y:S01]  /*7ab0*/  @P3 STG.E.U8 desc[UR14][R38.64], R43 ;  /* 0x0000002b26003986 */ /* 0x0001e2000c10110e */
[----:B------:R-:W-:Y:S01]  /*7ac0*/  ISETP.LT.AND P2, PT, R103, UR5, !P0 ;  /* 0x0000000567007c0c */ /* 0x000fe2000c741270 */
[----:B------:R-:W-:Y:S01]  /*7ad0*/  VIADD R40, R37, UR4 ;  /* 0x0000000425287c36 */ /* 0x000fe20008000000 */
[----:B------:R-:W-:Y:S01]  /*7ae0*/  LEA.HI.X.SX32 R35, R35, R60, 0x1, P6 ;  /* 0x0000003c23237211 */ /* 0x000fe200030f0eff */
[----:B------:R-:W-:Y:S01]  /*7af0*/  ULDC UR5, c[0x0][0x22c] ;  /* 0x00008b0000057ab9 */ /* 0x000fe20000000800 */
[----:B------:R-:W-:-:S02]  /*7b00*/  IADD3 R36, P6, R37, R59, RZ ;  /* 0x0000003b25247210 */ /* 0x000fc40007fde0ff */
[----:B------:R-:W-:Y:S01]  /*7b10*/  ISETP.LT.AND P4, PT, R98, UR5, !P0 ;  /* 0x0000000562007c0c */ /* 0x000fe2000c781270 */
[----:B------:R1:W-:Y:S01]  /*7b20*/  @P5 STG.E.U8 desc[UR14][R32.64], R41 ;  /* 0x0000002920005986 */ /* 0x0003e2000c10110e */
[----:B------:R-:W-:Y:S01]  /*7b30*/  LEA.HI.X.SX32 R37, R37, R60, 0x1, P6 ;  /* 0x0000003c25257211 */ /* 0x000fe200030f0eff */
[----:B------:R-:W-:Y:S01]  /*7b40*/  ULDC UR5, c[0x0][0x22c] ;  /* 0x00008b0000057ab9 */ /* 0x000fe20000000800 */
[C---:B------:R-:W-:Y:S02]  /*7b50*/  PRMT R45, R28.reuse, 0x7770, RZ ;  /* 0x000077701c2d7816 */ /* 0x040fe400000000ff */
[----:B------:R-:W-:Y:S01]  /*7b60*/  ISETP.LT.AND P3, PT, R101, UR5, !P0 ;  /* 0x0000000565007c0c */ /* 0x000fe2000c761270 */
[----:B------:R-:W-:Y:S01]  /*7b70*/  ULDC UR5, c[0x0][0x22c] ;  /* 0x00008b0000057ab9 */ /* 0x000fe20000000800 */
[----:B0-----:R-:W-:Y:S01]  /*7b80*/  PRMT R43, R28, 0x7771, RZ ;  /* 0x000077711c2b7816 */ /* 0x001fe200000000ff */
[----:B------:R0:W-:Y:S01]  /*7b90*/  @P2 STG.E.U8 desc[UR14][R34.64], R45 ;  /* 0x0000002d22002986 */ /* 0x0001e2000c10110e */
[----:B------:R-:W-:Y:S01]  /*7ba0*/  ISETP.LT.AND P5, PT, R100, UR5, !P0 ;  /* 0x0000000564007c0c */ /* 0x000fe2000c7a1270 */
[----:B------:R-:W-:Y:S01]  /*7bb0*/  ULDC UR5, c[0x0][0x22c] ;  /* 0x00008b0000057ab9 */ /* 0x000fe20000000800 */
[----:B-1----:R-:W-:Y:S01]  /*7bc0*/  IADD3 R32, P6, R40, R59, RZ ;  /* 0x0000003b28207210 */ /* 0x002fe20007fde0ff */
[----:B------:R1:W-:Y:S01]  /*7bd0*/  @P4 STG.E.U8 desc[UR14][R36.64], R43 ;  /* 0x0000002b24004986 */ /* 0x0003e2000c10110e */
[----:B------:R-:W-:-:S02]  /*7be0*/  PRMT R41, R29, 0x7770, RZ ;  /* 0x000077701d297816 */ /* 0x000fc400000000ff */
[CC--:B------:R-:W-:Y:S01]  /*7bf0*/  LEA.HI.X.SX32 R33, R40.reuse, R60.reuse, 0x1, P6 ;  /* 0x0000003c28217211 */ /* 0x0c0fe200030f0eff */
[----:B------:R-:W-:Y:S01]  /*7c00*/  VIADD R40, R40, UR4 ;  /* 0x0000000428287c36 */ /* 0x000fe20008000000 */
[----:B------:R-:W-:Y:S01]  /*7c10*/  ISETP.LT.AND P2, PT, R99, UR5, !P0 ;  /* 0x0000000563007c0c */ /* 0x000fe2000c741270 */
[----:B------:R-:W-:Y:S01]  /*7c20*/  ULDC UR5, c[0x0][0x22c] ;  /* 0x00008b0000057ab9 */ /* 0x000fe20000000800 */
[----:B0-----:R-:W-:Y:S01]  /*7c30*/  PRMT R45, R29, 0x7771, RZ ;  /* 0x000077711d2d7816 */ /* 0x001fe200000000ff */
[C---:B------:R-:W-:Y:S01]  /*7c40*/  VIADD R39, R40.reuse, UR4 ;  /* 0x0000000428277c36 */ /* 0x040fe20008000000 */
[CC--:B------:R-:W-:Y:S01]  /*7c50*/  IADD3 R34, P6, R40.reuse, R59.reuse, RZ ;  /* 0x0000003b28227210 */ /* 0x0c0fe20007fde0ff */
[----:B------:R0:W-:Y:S01]  /*7c60*/  @P3 STG.E.U8 desc[UR14][R32.64], R41 ;  /* 0x0000002920003986 */ /* 0x0001e2000c10110e */
[----:B------:R-:W-:Y:S01]  /*7c70*/  ISETP.LT.AND P4, PT, R97, UR5, !P0 ;  /* 0x0000000561007c0c */ /* 0x000fe2000c781270 */
[C---:B-1----:R-:W-:Y:S01]  /*7c80*/  VIADD R36, R39.reuse, UR4 ;  /* 0x0000000427247c36 */ /* 0x042fe20008000000 */
        /* <DEDUP_REMOVED lines=9> */
[-C--:B0-----:R-:W-:Y:S01]  /*7d20*/  IADD3 R32, P6, R36, R59.reuse, RZ ;  /* 0x0000003b24207210 */ /* 0x081fe20007fde0ff */
[----:B------:R0:W-:Y:S01]  /*7d30*/  @P2 STG.E.U8 desc[UR14][R38.64], R43 ;  /* 0x0000002b26002986 */ /* 0x0001e2000c10110e */
[----:B------:R-:W-:Y:S02]  /*7d40*/  PRMT R41, R30, 0x7771, RZ ;  /* 0x000077711e297816 */ /* 0x000fe400000000ff */
[-C--:B------:R-:W-:Y:S02]  /*7d50*/  LEA.HI.X.SX32 R33, R36, R60.reuse, 0x1, P6 ;  /* 0x0000003c24217211 */ /* 0x080fe400030f0eff */
[CC--:B------:R-:W-:Y:S01]  /*7d60*/  IADD3 R36, P6, R37.reuse, R59.reuse, RZ ;  /* 0x0000003b25247210 */ /* 0x0c0fe20007fde0ff */
[C---:B-1----:R-:W-:Y:S01]  /*7d70*/  VIADD R35, R37.reuse, UR4 ;  /* 0x0000000425237c36 */ /* 0x042fe20008000000 */
[----:B------:R-:W-:Y:S01]  /*7d80*/  ISETP.LT.AND P5, PT, R92, UR5, !P0 ;  /* 0x000000055c007c0c */ /* 0x000fe2000c7a1270 */
[----:B------:R-:W-:Y:S01]  /*7d90*/  ULDC UR5, c[0x0][0x22c] ;  /* 0x00008b0000057ab9 */ /* 0x000fe20000000800 */
[-C--:B------:R-:W-:Y:S01]  /*7da0*/  LEA.HI.X.SX32 R37, R37, R60.reuse, 0x1, P6 ;  /* 0x0000003c25257211 */ /* 0x080fe200030f0eff */
[----:B------:R1:W-:Y:S01]  /*7db0*/  @P4 STG.E.U8 desc[UR14][R32.64], R41 ;  /* 0x0000002920004986 */ /* 0x0003e2000c10110e */
[C---:B------:R-:W-:Y:S01]  /*7dc0*/  IADD3 R34, P6, R35.reuse, R59, RZ ;  /* 0x0000003b23227210 */ /* 0x040fe20007fde0ff */
[C---:B0-----:R-:W-:Y:S01]  /*7dd0*/  VIADD R38, R35.reuse, UR4 ;  /* 0x0000000423267c36 */ /* 0x041fe20008000000 */
[----:B------:R-:W-:Y:S01]  /*7de0*/  ISETP.LT.AND P2, PT, R96, UR5, !P0 ;  /* 0x0000000560007c0c */ /* 0x000fe2000c741270 */
[----:B------:R-:W-:Y:S01]  /*7df0*/  ULDC UR5, c[0x0][0x22c] ;  /* 0x00008b0000057ab9 */ /* 0x000fe20000000800 */
[----:B------:R-:W-:-:S02]  /*7e00*/  LEA.HI.X.SX32 R35, R35, R60, 0x1, P6 ;  /* 0x0000003c23237211 */ /* 0x000fc400030f0eff */
[----:B------:R-:W-:Y:S02]  /*7e10*/  PRMT R39, R31, 0x7770, RZ ;  /* 0x000077701f277816 */ /* 0x000fe400000000ff */
[----:B------:R-:W-:Y:S01]  /*7e20*/  ISETP.LT.AND P4, PT, R95, UR5, !P0 ;  /* 0x000000055f007c0c */ /* 0x000fe2000c781270 */
[----:B------:R-:W-:Y:S01]  /*7e30*/  ULDC UR5, c[0x0][0x22c] ;  /* 0x00008b0000057ab9 */ /* 0x000fe20000000800 */
[----:B------:R-:W-:Y:S01]  /*7e40*/  PRMT R43, R31, 0x7771, RZ ;  /* 0x000077711f2b7816 */ /* 0x000fe200000000ff */
[----:B------:R0:W-:Y:S01]  /*7e50*/  @P3 STG.E.U8 desc[UR14][R36.64], R39 ;  /* 0x0000002724003986 */ /* 0x0001e2000c10110e */
[CC--:B-1----:R-:W-:Y:S02]  /*7e60*/  IADD3 R32, P6, R38.reuse, R59.reuse, RZ ;  /* 0x0000003b26207210 */ /* 0x0c2fe40007fde0ff */
[----:B------:R-:W-:Y:S01]  /*7e70*/  ISETP.LT.AND P3, PT, R93, UR5, !P0 ;  /* 0x000000055d007c0c */ /* 0x000fe2000c761270 */
[----:B------:R-:W-:Y:S01]  /*7e80*/  ULDC UR5, c[0x0][0x22c] ;  /* 0x00008b0000057ab9 */ /* 0x000fe20000000800 */
[CC--:B------:R-:W-:Y:S01]  /*7e90*/  LEA.HI.X.SX32 R33, R38.reuse, R60.reuse, 0x1, P6 ;  /* 0x0000003c26217211 */ /* 0x0c0fe200030f0eff */
[----:B------:R-:W-:Y:S01]  /*7ea0*/  VIADD R38, R38, UR4 ;  /* 0x0000000426267c36 */ /* 0x000fe20008000000 */
[----:B------:R-:W-:Y:S01]  /*7eb0*/  PRMT R41, R28, 0x7772, RZ ;  /* 0x000077721c297816 */ /* 0x000fe200000000ff */
[----:B------:R1:W-:Y:S01]  /*7ec0*/  @P5 STG.E.U8 desc[UR14][R34.64], R43 ;  /* 0x0000002b22005986 */ /* 0x0003e2000c10110e */
[----:B------:R-:W-:Y:S01]  /*7ed0*/  ISETP.LT.AND P5, PT, R90, UR5, !P0 ;  /* 0x000000055a007c0c */ /* 0x000fe2000c7a1270 */
[----:B------:R-:W-:Y:S01]  /*7ee0*/  ULDC UR5, c[0x0][0x22c] ;  /* 0x00008b0000057ab9 */ /* 0x000fe20000000800 */
[CC--:B0-----:R-:W-:Y:S01]  /*7ef0*/  IADD3 R36, P6, R38.reuse, R59.reuse, RZ ;  /* 0x0000003b26247210 */ /* 0x0c1fe20007fde0ff */
[C---:B------:R-:W-:Y:S01]  /*7f00*/  VIADD R39, R38.reuse, UR4 ;  /* 0x0000000426277c36 */ /* 0x040fe20008000000 */
[----:B------:R0:W-:Y:S01]  /*7f10*/  @P2 STG.E.U8 desc[UR14][R32.64], R41 ;  /* 0x0000002920002986 */ /* 0x0001e2000c10110e */
[----:B------:R-:W-:Y:S01]  /*7f20*/  ISETP.LT.AND P2, PT, R23, UR5, !P0 ;  /* 0x0000000517007c0c */ /* 0x000fe2000c741270 */
[----:B------:R-:W-:Y:S01]  /*7f30*/  ULDC UR5, c[0x0][0x22c] ;  /* 0x00008b0000057ab9 */ /* 0x000fe20000000800 */
[----:B------:R-:W-:Y:S01]  /*7f40*/  LEA.HI.X.SX32 R37, R38, R60, 0x1, P6 ;  /* 0x0000003c26257211 */ /* 0x000fe200030f0eff */
[C---:B------:R-:W-:Y:S01]  /*7f50*/  VIADD R23, R39.reuse, UR4 ;  /* 0x0000000427177c36 */ /* 0x040fe20008000000 */
[----:B------:R-:W-:-:S02]  /*7f60*/  IADD3 R38, P6, R39, R59, RZ ;  /* 0x0000003b27267210 */ /* 0x000fc40007fde0ff */
[----:B-1----:R-:W-:Y:S01]  /*7f70*/  PRMT R43, R28, 0x7773, RZ ;  /* 0x000077731c2b7816 */ /* 0x002fe200000000ff */
[----:B------:R-:W-:Y:S01]  /*7f80*/  VIADD R34, R23, UR4 ;  /* 0x0000000417227c36 */ /* 0x000fe20008000000 */
[-C--:B------:R-:W-:Y:S02]  /*7f90*/  LEA.HI.X.SX32 R39, R39, R60.reuse, 0x1, P6 ;  /* 0x0000003c27277211 */ /* 0x080fe400030f0eff */
[----:B------:R-:W-:Y:S01]  /*7fa0*/  PRMT R35, R29, 0x7772, RZ ;  /* 0x000077721d237816 */ /* 0x000fe200000000ff */
[----:B------:R1:W-:Y:S01]  /*7fb0*/  @P4 STG.E.U8 desc[UR14][R36.64], R43 ;  /* 0x0000002b24004986 */ /* 0x0003e2000c10110e */
[-C--:B0-----:R-:W-:Y:S02]  /*7fc0*/  IADD3 R32, P6, R23, R59.reuse, RZ ;  /* 0x0000003b17207210 */ /* 0x081fe40007fde0ff */
[----:B------:R-:W-:Y:S01]  /*7fd0*/  PRMT R41, R29, 0x7773, RZ ;  /* 0x000077731d297816 */ /* 0x000fe200000000ff */
[----:B------:R0:W-:Y:S01]  /*7fe0*/  @P3 STG.E.U8 desc[UR14][R38.64], R35 ;  /* 0x0000002326003986 */ /* 0x0001e2000c10110e */
[----:B------:R-:W-:Y:S01]  /*7ff0*/  LEA.HI.X.SX32 R33, R23, R60, 0x1, P6 ;  /* 0x0000003c17217211 */ /* 0x000fe200030f0eff */
[C---:B------:R-:W-:Y:S01]  /*8000*/  VIADD R23, R34.reuse, UR4 ;  /* 0x0000000422177c36 */ /* 0x040fe20008000000 */
[----:B------:R-:W-:-:S02]  /*8010*/  IADD3 R28, P6, R34, R59, RZ ;  /* 0x0000003b221c7210 */ /* 0x000fc40007fde0ff */
[----:B------:R-:W-:Y:S01]  /*8020*/  ISETP.LT.AND P4, PT, R91, UR5, !P0 ;  /* 0x000000055b007c0c */ /* 0x000fe2000c781270 */
[----:B------:R-:W-:Y:S01]  /*8030*/  ULDC UR5, c[0x0][0x22c] ;  /* 0x00008b0000057ab9 */ /* 0x000fe20000000800 */
[-C--:B------:R-:W-:Y:S01]  /*8040*/  LEA.HI.X.SX32 R29, R34, R60.reuse, 0x1, P6 ;  /* 0x0000003c221d7211 */ /* 0x080fe200030f0eff */
[C---:B-1----:R-:W-:Y:S01]  /*8050*/  VIADD R36, R23.reuse, UR4 ;  /* 0x0000000417247c36 */ /* 0x042fe20008000000 */
[----:B------:R-:W-:Y:S01]  /*8060*/  IADD3 R34, P6, R23, R59, RZ ;  /* 0x0000003b17227210 */ /* 0x000fe20007fde0ff */
[----:B------:R1:W-:Y:S01]  /*8070*/  @P5 STG.E.U8 desc[UR14][R32.64], R41 ;  /* 0x0000002920005986 */ /* 0x0003e2000c10110e */
[----:B------:R-:W-:Y:S01]  /*8080*/  ISETP.LT.AND P3, PT, R89, UR5, !P0 ;  /* 0x0000000559007c0c */ /* 0x000fe2000c761270 */
[----:B------:R-:W-:Y:S01]  /*8090*/  ULDC UR5, c[0x0][0x22c] ;  /* 0x00008b0000057ab9 */ /* 0x000fe20000000800 */
[----:B0-----:R-:W-:Y:S02]  /*80a0*/  LEA.HI.X.SX32 R35, R23, R60, 0x1, P6 ;  /* 0x0000003c17237211 */ /* 0x001fe400030f0eff */
[----:B------:R-:W-:-:S02]  /*80b0*/  PRMT R37, R30, 0x7772, RZ ;  /* 0x000077721e257816 */ /* 0x000fc400000000ff */
[----:B------:R-:W-:Y:S01]  /*80c0*/  ISETP.LT.AND P5, PT, R88, UR5, !P0 ;  /* 0x0000000558007c0c */ /* 0x000fe2000c7a1270 */
[----:B------:R-:W-:Y:S01]  /*80d0*/  ULDC UR5, c[0x0][0x22c] ;  /* 0x00008b0000057ab9 */ /* 0x000fe20000000800 */
[----:B------:R-:W-:Y:S01]  /*80e0*/  PRMT R39, R31, 0x7772, RZ ;  /* 0x000077721f277816 */ /* 0x000fe200000000ff */
[----:B------:R0:W-:Y:S01]  /*80f0*/  @P2 STG.E.U8 desc[UR14][R28.64], R37 ;  /* 0x000000251c002986 */ /* 0x0001e2000c10110e */
[----:B------:R-:W-:Y:S01]  /*8100*/  ISETP.LT.AND P2, PT, R21, UR5, !P0 ;  /* 0x0000000515007c0c */ /* 0x000fe2000c741270 */
[----:B------:R-:W-:Y:S01]  /*8110*/  ULDC UR5, c[0x0][0x22c] ;  /* 0x00008b0000057ab9 */ /* 0x000fe20000000800 */
[----:B-1----:R-:W-:Y:S02]  /*8120*/  IADD3 R32, P6, R36, R59, RZ ;  /* 0x0000003b24207210 */ /* 0x002fe40007fde0ff */
[----:B------:R-:W-:Y:S02]  /*8130*/  PRMT R41, R30, 0x7773, RZ ;  /* 0x000077731e297816 */ /* 0x000fe400000000ff */
[C---:B------:R-:W-:Y:S01]  /*8140*/  LEA.HI.X.SX32 R33, R36.reuse, R60, 0x1, P6 ;  /* 0x0000003c24217211 */ /* 0x040fe200030f0eff */
[----:B------:R-:W-:-:S02]  /*8150*/  VIADD R36, R36, UR4 ;  /* 0x0000000424247c36 */ /* 0x000fc40008000000 */
[----:B------:R3:W-:Y:S01]  /*8160*/  @P4 STG.E.U8 desc[UR14][R34.64], R41 ;  /* 0x0000002922004986 */ /* 0x0007e2000c10110e */
[----:B------:R-:W-:Y:S01]  /*8170*/  ISETP.LT.AND P4, PT, R22, UR5, !P0 ;  /* 0x0000000516007c0c */ /* 0x000fe2000c781270 */
[C---:B------:R-:W-:Y:S01]  /*8180*/  VIADD R21, R36.reuse, UR4 ;  /* 0x0000000424157c36 */ /* 0x040fe20008000000 */
[CC--:B------:R-:W-:Y:S01]  /*8190*/  IADD3 R22, P6, R36.reuse, R59.reuse, RZ ;  /* 0x0000003b24167210 */ /* 0x0c0fe20007fde0ff */
[----:B------:R-:W-:Y:S01]  /*81a0*/  ULDC UR5, c[0x0][0x22c] ;  /* 0x00008b0000057ab9 */ /* 0x000fe20000000800 */
[----:B------:R1:W-:Y:S01]  /*81b0*/  @P3 STG.E.U8 desc[UR14][R32.64], R39 ;  /* 0x0000002720003986 */ /* 0x0003e2000c10110e */
[----:B0-----:R-:W-:Y:S02]  /*81c0*/  PRMT R37, R31, 0x7773, RZ ;  /* 0x000077731f257816 */ /* 0x001fe400000000ff */
[-C--:B------:R-:W-:Y:S02]  /*81d0*/  LEA.HI.X.SX32 R23, R36, R60.reuse, 0x1, P6 ;  /* 0x0000003c24177211 */ /* 0x080fe400030f0eff */
[----:B------:R-:W-:Y:S01]  /*81e0*/  ISETP.LT.AND P3, PT, R17, UR5, !P0 ;  /* 0x0000000511007c0c */ /* 0x000fe2000c761270 */
[C---:B------:R-:W-:Y:S01]  /*81f0*/  VIADD R17, R21.reuse, UR4 ;  /* 0x0000000415117c36 */ /* 0x040fe20008000000 */
[-C--:B------:R-:W-:Y:S01]  /*8200*/  IADD3 R28, P6, R21, R59.reuse, RZ ;  /* 0x0000003b151c7210 */ /* 0x080fe20007fde0ff */
[----:B------:R-:W-:Y:S01]  /*8210*/  ULDC UR5, c[0x0][0x22c] ;  /* 0x00008b0000057ab9 */ /* 0x000fe20000000800 */
[----:B------:R0:W-:Y:S01]  /*8220*/  @P5 STG.E.U8 desc[UR14][R22.64], R37 ;  /* 0x0000002516005986 */ /* 0x0001e2000c10110e */
[----:B------:R-:W-:Y:S01]  /*8230*/  ISETP.LT.AND P5, PT, R20, UR5, !P0 ;  /* 0x0000000514007c0c */ /* 0x000fe2000c7a1270 */
[----:B------:R-:W-:Y:S01]  /*8240*/  VIADD R31, R17, UR4 ;  /* 0x00000004111f7c36 */ /* 0x000fe20008000000 */
[----:B------:R-:W-:Y:S01]  /*8250*/  LEA.HI.X.SX32 R29, R21, R60, 0x1, P6 ;  /* 0x0000003c151d7211 */ /* 0x000fe200030f0eff */
[----:B------:R-:W-:Y:S01]  /*8260*/  ULDC UR5, c[0x0][0x22c] ;  /* 0x00008b0000057ab9 */ /* 0x000fe20000000800 */
[----:B------:R-:W-:-:S02]  /*8270*/  IADD3 R20, P6, R17, R59, RZ ;  /* 0x0000003b11147210 */ /* 0x000fc40007fde0ff */
[C---:B---3--:R-:W-:Y:S02]  /*8280*/  PRMT R35, R24.reuse, 0x7770, RZ ;  /* 0x0000777018237816 */ /* 0x048fe400000000ff */
[-C--:B------:R-:W-:Y:S01]  /*8290*/  LEA.HI.X.SX32 R21, R17, R60.reuse, 0x1, P6 ;  /* 0x0000003c11157211 */ /* 0x080fe200030f0eff */
[C---:B------:R-:W-:Y:S01]  /*82a0*/  VIADD R17, R31.reuse, UR4 ;  /* 0x000000041f117c36 */ /* 0x040fe20008000000 */
[----:B-1----:R-:W-:Y:S01]  /*82b0*/  PRMT R33, R24, 0x7771, RZ ;  /* 0x0000777118217816 */ /* 0x002fe200000000ff */
[----:B------:R1:W-:Y:S01]  /*82c0*/  @P2 STG.E.U8 desc[UR14][R28.64], R35 ;  /* 0x000000231c002986 */ /* 0x0003e2000c10110e */
[----:B------:R-:W-:Y:S01]  /*82d0*/  IADD3 R30, P6, R31, R59, RZ ;  /* 0x0000003b1f1e7210 */ /* 0x000fe20007fde0ff */
[----:B0-----:R-:W-:Y:S01]  /*82e0*/  VIADD R22, R17, UR4 ;  /* 0x0000000411167c36 */ /* 0x001fe20008000000 */
[----:B------:R-:W-:Y:S01]  /*82f0*/  ISETP.LT.AND P2, PT, R19, UR5, !P0 ;  /* 0x0000000513007c0c */ /* 0x000fe2000c741270 */
[----:B------:R-:W-:Y:S01]  /*8300*/  ULDC UR5, c[0x0][0x22c] ;  /* 0x00008b0000057ab9 */ /* 0x000fe20000000800 */
[----:B------:R0:W-:Y:S01]  /*8310*/  @P4 STG.E.U8 desc[UR14][R20.64], R33 ;  /* 0x0000002114004986 */ /* 0x0001e2000c10110e */
[----:B------:R-:W-:-:S02]  /*8320*/  LEA.HI.X.SX32 R31, R31, R60, 0x1, P6 ;  /* 0x0000003c1f1f7211 */ /* 0x000fc400030f0eff */
[----:B------:R-:W-:Y:S02]  /*8330*/  PRMT R23, R25, 0x7770, RZ ;  /* 0x0000777019177816 */ /* 0x000fe400000000ff */
[----:B------:R-:W-:Y:S01]  /*8340*/  ISETP.LT.AND P4, PT, R18, UR5, !P0 ;  /* 0x0000000512007c0c */ /* 0x000fe2000c781270 */
[----:B------:R-:W-:Y:S01]  /*8350*/  ULDC UR5, c[0x0][0x22c] ;  /* 0x00008b0000057ab9 */ /* 0x000fe20000000800 */
[CC--:B------:R-:W-:Y:S01]  /*8360*/  IADD3 R18, P6, R17.reuse, R59.reuse, RZ ;  /* 0x0000003b11127210 */ /* 0x0c0fe20007fde0ff */
[----:B------:R2:W-:Y:S01]  /*8370*/  @P3 STG.E.U8 desc[UR14][R30.64], R23 ;  /* 0x000000171e003986 */ /* 0x0005e2000c10110e */
[----:B------:R-:W-:Y:S01]  /*8380*/  ISETP.LT.AND P3, PT, R16, UR5, !P0 ;  /* 0x0000000510007c0c */ /* 0x000fe2000c761270 */
[----:B------:R-:W-:Y:S01]  /*8390*/  ULDC UR5, c[0x0][0x22c] ;  /* 0x00008b0000057ab9 */ /* 0x000fe20000000800 */
[----:B------:R-:W-:Y:S02]  /*83a0*/  LEA.HI.X.SX32 R19, R17, R60, 0x1, P6 ;  /* 0x0000003c11137211 */ /* 0x000fe400030f0eff */
[----:B------:R-:W-:-:S02]  /*83b0*/  IADD3 R16, P6, R22, R59, RZ ;  /* 0x0000003b16107210 */ /* 0x000fc40007fde0ff */
[----:B-1----:R-:W-:Y:S02]  /*83c0*/  PRMT R29, R25, 0x7771, RZ ;  /* 0x00007771191d7816 */ /* 0x002fe400000000ff */
[CC--:B------:R-:W-:Y:S01]  /*83d0*/  LEA.HI.X.SX32 R17, R22.reuse, R60.reuse, 0x1, P6 ;  /* 0x0000003c16117211 */ /* 0x0c0fe200030f0eff */
[----:B------:R-:W-:Y:S01]  /*83e0*/  VIADD R22, R22, UR4 ;  /* 0x0000000416167c36 */ /* 0x000fe20008000000 */
[----:B0-----:R-:W-:Y:S01]  /*83f0*/  PRMT R33, R26, 0x7770, RZ ;  /* 0x000077701a217816 */ /* 0x001fe200000000ff */
[----:B------:R0:W-:Y:S01]  /*8400*/  @P5 STG.E.U8 desc[UR14][R18.64], R29 ;  /* 0x0000001d12005986 */ /* 0x0001e2000c10110e */
[----:B------:R-:W-:Y:S01]  /*8410*/  ISETP.LT.AND P5, PT, R15, UR5, !P0 ;  /* 0x000000050f007c0c */ /* 0x000fe2000c7a1270 */
[C---:B------:R-:W-:Y:S01]  /*8420*/  VIADD R15, R22.reuse, UR4 ;  /* 0x00000004160f7c36 */ /* 0x040fe20008000000 */
[-C--:B------:R-:W-:Y:S01]  /*8430*/  IADD3 R20, P6, R22, R59.reuse, RZ ;  /* 0x0000003b16147210 */ /* 0x080fe20007fde0ff */
[----:B------:R-:W-:Y:S01]  /*8440*/  ULDC UR5, c[0x0][0x22c] ;  /* 0x00008b0000057ab9 */ /* 0x000fe20000000800 */
[----:B------:R1:W-:Y:S01]  /*8450*/  @P2 STG.E.U8 desc[UR14][R16.64], R33 ;  /* 0x0000002110002986 */ /* 0x0003e2000c10110e */
[----:B------:R-:W-:Y:S01]  /*8460*/  ISETP.LT.AND P2, PT, R12, UR5, !P0 ;  /* 0x000000050c007c0c */ /* 0x000fe2000c741270 */
[C---:B------:R-:W-:Y:S01]  /*8470*/  VIADD R12, R15.reuse, UR4 ;  /* 0x000000040f0c7c36 */ /* 0x040fe20008000000 */
[----:B------:R-:W-:Y:S01]  /*8480*/  LEA.HI.X.SX32 R21, R22, R60, 0x1, P6 ;  /* 0x0000003c16157211 */ /* 0x000fe200030f0eff */
[----:B------:R-:W-:Y:S01]  /*8490*/  ULDC UR5, c[0x0][0x22c] ;  /* 0x00008b0000057ab9 */ /* 0x000fe20000000800 */
[----:B------:R-:W-:-:S02]  /*84a0*/  IADD3 R22, P6, R15, R59, RZ ;  /* 0x0000003b0f167210 */ /* 0x000fc40007fde0ff */
[----:B--2---:R-:W-:Y:S02]  /*84b0*/  PRMT R31, R26, 0x7771, RZ ;  /* 0x000077711a1f7816 */ /* 0x004fe400000000ff */
[-C--:B------:R-:W-:Y:S02]  /*84c0*/  LEA.HI.X.SX32 R23, R15, R60.reuse, 0x1, P6 ;  /* 0x0000003c0f177211 */ /* 0x080fe400030f0eff */
[----:B0-----:R-:W-:Y:S01]  /*84d0*/  PRMT R29, R27, 0x7770, RZ ;  /* 0x000077701b1d7816 */ /* 0x001fe200000000ff */
[----:B------:R-:W-:Y:S01]  /*84e0*/  @P4 STG.E.U8 desc[UR14][R20.64], R31 ;  /* 0x0000001f14004986 */ /* 0x000fe2000c10110e */
[CC--:B-1----:R-:W-:Y:S02]  /*84f0*/  IADD3 R16, P6, R12.reuse, R59.reuse, RZ ;  /* 0x0000003b0c107210 */ /* 0x0c2fe40007fde0ff */
[----:B------:R-:W-:Y:S01]  /*8500*/  ISETP.LT.AND P4, PT, R9, UR5, !P0 ;  /* 0x0000000509007c0c */ /* 0x000fe2000c781270 */
[C---:B------:R-:W-:Y:S01]  /*8510*/  VIADD R9, R12.reuse, UR4 ;  /* 0x000000040c097c36 */ /* 0x040fe20008000000 */
[-C--:B------:R-:W-:Y:S01]  /*8520*/  LEA.HI.X.SX32 R17, R12, R60.reuse, 0x1, P6 ;  /* 0x0000003c0c117211 */ /* 0x080fe200030f0eff */
[----:B------:R-:W-:Y:S01]  /*8530*/  ULDC UR5, c[0x0][0x22c] ;  /* 0x00008b0000057ab9 */ /* 0x000fe20000000800 */
[----:B------:R-:W-:Y:S01]  /*8540*/  PRMT R19, R27, 0x7771, RZ ;  /* 0x000077711b137816 */ /* 0x000fe200000000ff */
[----:B------:R0:W-:Y:S01]  /*8550*/  @P3 STG.E.U8 desc[UR14][R22.64], R29 ;  /* 0x0000001d16003986 */ /* 0x0001e2000c10110e */
[----:B------:R-:W-:Y:S01]  /*8560*/  ISETP.LT.AND P3, PT, R14, UR5, !P0 ;  /* 0x000000050e007c0c */ /* 0x000fe2000c761270 */
[C---:B------:R-:W-:Y:S01]  /*8570*/  VIADD R15, R9.reuse, UR4 ;  /* 0x00000004090f7c36 */ /* 0x040fe20008000000 */
[-C--:B------:R-:W-:Y:S01]  /*8580*/  IADD3 R12, P6, R9, R59.reuse, RZ ;  /* 0x0000003b090c7210 */ /* 0x080fe20007fde0ff */
[----:B------:R-:W-:Y:S01]  /*8590*/  ULDC UR5, c[0x0][0x22c] ;  /* 0x00008b0000057ab9 */ /* 0x000fe20000000800 */
[----:B------:R1:W-:Y:S01]  /*85a0*/  @P5 STG.E.U8 desc[UR14][R16.64], R19 ;  /* 0x0000001310005986 */ /* 0x0003e2000c10110e */
[----:B------:R-:W-:Y:S01]  /*85b0*/  ISETP.LT.AND P5, PT, R13, UR5, !P0 ;  /* 0x000000050d007c0c */ /* 0x000fe2000c7a1270 */
[----:B------:R-:W-:Y:S01]  /*85c0*/  ULDC UR5, c[0x0][0x22c] ;  /* 0x00008b0000057ab9 */ /* 0x000fe20000000800 */
[----:B------:R-:W-:Y:S01]  /*85d0*/  LEA.HI.X.SX32 R13, R9, R60, 0x1, P6 ;  /* 0x0000003c090d7211 */ /* 0x000fe200030f0eff */
[C---:B------:R-:W-:Y:S01]  /*85e0*/  VIADD R9, R15.reuse, UR4 ;  /* 0x000000040f097c36 */ /* 0x040fe20008000000 */
[----:B------:R-:W-:-:S02]  /*85f0*/  IADD3 R14, P6, R15, R59, RZ ;  /* 0x0000003b0f0e7210 */ /* 0x000fc40007fde0ff */
[C---:B0-----:R-:W-:Y:S02]  /*8600*/  PRMT R23, R24.reuse, 0x7772, RZ ;  /* 0x0000777218177816 */ /* 0x041fe400000000ff */
[-C--:B------:R-:W-:Y:S02]  /*8610*/  LEA.HI.X.SX32 R15, R15, R60.reuse, 0x1, P6 ;  /* 0x0000003c0f0f7211 */ /* 0x080fe400030f0eff */
[----:B------:R-:W-:Y:S01]  /*8620*/  PRMT R21, R25, 0x7772, RZ ;  /* 0x0000777219157816 */ /* 0x000fe200000000ff */
[----:B------:R0:W-:Y:S01]  /*8630*/  @P2 STG.E.U8 desc[UR14][R12.64], R23 ;  /* 0x000000170c002986 */ /* 0x0001e2000c10110e */
[CC--:B-1----:R-:W-:Y:S02]  /*8640*/  IADD3 R16, P6, R9.reuse, R59.reuse, RZ ;  /* 0x0000003b09107210 */ /* 0x0c2fe40007fde0ff */
[----:B------:R-:W-:Y:S02]  /*8650*/  PRMT R19, R24, 0x7773, RZ ;  /* 0x0000777318137816 */ /* 0x000fe400000000ff */
[CC--:B------:R-:W-:Y:S01]  /*8660*/  LEA.HI.X.SX32 R17, R9.reuse, R60.reuse, 0x1, P6 ;  /* 0x0000003c09117211 */ /* 0x0c0fe200030f0eff */
[----:B------:R-:W-:Y:S01]  /*8670*/  VIADD R9, R9, UR4 ;  /* 0x0000000409097c36 */ /* 0x000fe20008000000 */
[----:B------:R-:W-:Y:S01]  /*8680*/  ISETP.LT.AND P2, PT, R10, UR5, !P0 ;  /* 0x000000050a007c0c */ /* 0x000fe2000c741270 */
[----:B------:R-:W-:Y:S01]  /*8690*/  ULDC UR5, c[0x0][0x22c] ;  /* 0x00008b0000057ab9 */ /* 0x000fe20000000800 */
[----:B------:R1:W-:Y:S01]  /*86a0*/  @P4 STG.E.U8 desc[UR14][R14.64], R19 ;  /* 0x000000130e004986 */ /* 0x0003e2000c10110e */
[----:B------:R-:W-:Y:S01]  /*86b0*/  ISETP.LT.AND P4, PT, R11, UR5, !P0 ;  /* 0x000000050b007c0c */ /* 0x000fe2000c781270 */
[----:B------:R-:W-:Y:S01]  /*86c0*/  ULDC UR5, c[0x0][0x22c] ;  /* 0x00008b0000057ab9 */ /* 0x000fe20000000800 */
[CC--:B------:R-:W-:Y:S01]  /*86d0*/  IADD3 R10, P6, R9.reuse, R59.reuse, RZ ;  /* 0x0000003b090a7210 */ /* 0x0c0fe20007fde0ff */
[----:B0-----:R-:W-:Y:S01]  /*86e0*/  VIADD R13, R9, UR4 ;  /* 0x00000004090d7c36 */ /* 0x001fe20008000000 */
[----:B------:R0:W-:Y:S01]  /*86f0*/  @P3 STG.E.U8 desc[UR14][R16.64], R21 ;  /* 0x0000001510003986 */ /* 0x0001e2000c10110e */
[----:B------:R-:W-:Y:S01]  /*8700*/  ISETP.LT.AND P3, PT, R5, UR5, !P0 ;  /* 0x0000000505007c0c */ /* 0x000fe2000c761270 */
[----:B------:R-:W-:Y:S01]  /*8710*/  ULDC UR5, c[0x0][0x22c] ;  /* 0x00008b0000057ab9 */ /* 0x000fe20000000800 */
[----:B------:R-:W-:Y:S01]  /*8720*/  LEA.HI.X.SX32 R11, R9, R60, 0x1, P6 ;  /* 0x0000003c090b7211 */ /* 0x000fe200030f0eff */
[C---:B------:R-:W-:Y:S01]  /*8730*/  VIADD R5, R13.reuse, UR4 ;  /* 0x000000040d057c36 */ /* 0x040fe20008000000 */
[----:B------:R-:W-:-:S02]  /*8740*/  IADD3 R12, P6, R13, R59, RZ ;  /* 0x0000003b0d0c7210 */ /* 0x000fc40007fde0ff */
[----:B------:R-:W-:Y:S02]  /*8750*/  PRMT R25, R25, 0x7773, RZ ;  /* 0x0000777319197816 */ /* 0x000fe400000000ff */
[----:B-1----:R-:W-:Y:S02]  /*8760*/  PRMT R19, R26, 0x7772, RZ ;  /* 0x000077721a137816 */ /* 0x002fe400000000ff */
[-C--:B------:R-:W-:Y:S01]  /*8770*/  LEA.HI.X.SX32 R13, R13, R60.reuse, 0x1, P6 ;  /* 0x0000003c0d0d7211 */ /* 0x080fe200030f0eff */
[----:B------:R1:W-:Y:S01]  /*8780*/  @P5 STG.E.U8 desc[UR14][R10.64], R25 ;  /* 0x000000190a005986 */ /* 0x0003e2000c10110e */
[----:B------:R-:W-:Y:S01]  /*8790*/  ISETP.LT.AND P6, PT, R8, UR5, !P0 ;  /* 0x0000000508007c0c */ /* 0x000fe2000c7c1270 */
[C---:B0-----:R-:W-:Y:S01]  /*87a0*/  VIADD R16, R5.reuse, UR4 ;  /* 0x0000000405107c36 */ /* 0x041fe20008000000 */
[C---:B------:R-:W-:Y:S01]  /*87b0*/  IADD3 R8, P5, R5.reuse, R59, RZ ;  /* 0x0000003b05087210 */ /* 0x040fe20007fbe0ff */
[----:B------:R-:W-:Y:S01]  /*87c0*/  @P2 STG.E.U8 desc[UR14][R12.64], R19 ;  /* 0x000000130c002986 */ /* 0x000fe2000c10110e */
[----:B------:R-:W-:Y:S01]  /*87d0*/  PRMT R17, R26, 0x7773, RZ ;  /* 0x000077731a117816 */ /* 0x000fe200000000ff */
[----:B------:R-:W-:Y:S01]  /*87e0*/  ULDC UR5, c[0x0][0x22c] ;  /* 0x00008b0000057ab9 */ /* 0x000fe20000000800 */
[----:B------:R-:W-:-:S02]  /*87f0*/  LEA.HI.X.SX32 R9, R5, R60, 0x1, P5 ;  /* 0x0000003c05097211 */ /* 0x000fc400028f0eff */
[CC--:B------:R-:W-:Y:S02]  /*8800*/  IADD3 R14, P2, R16.reuse, R59.reuse, RZ ;  /* 0x0000003b100e7210 */ /* 0x0c0fe40007f5e0ff */
[----:B------:R-:W-:Y:S01]  /*8810*/  ISETP.LT.AND P5, PT, R7, UR5, !P0 ;  /* 0x0000000507007c0c */ /* 0x000fe2000c7a1270 */
[----:B------:R-:W-:Y:S01]  /*8820*/  ULDC UR5, c[0x0][0x22c] ;  /* 0x00008b0000057ab9 */ /* 0x000fe20000000800 */
[CC--:B------:R-:W-:Y:S01]  /*8830*/  LEA.HI.X.SX32 R15, R16.reuse, R60.reuse, 0x1, P2 ;  /* 0x0000003c100f7211 */ /* 0x0c0fe200010f0eff */
[----:B------:R0:W-:Y:S01]  /*8840*/  @P4 STG.E.U8 desc[UR14][R8.64], R17 ;  /* 0x0000001108004986 */ /* 0x0001e2000c10110e */
[C---:B------:R-:W-:Y:S01]  /*8850*/  PRMT R5, R27.reuse, 0x7772, RZ ;  /* 0x000077721b057816 */ /* 0x040fe200000000ff */
[----:B------:R-:W-:Y:S01]  /*8860*/  VIADD R16, R16, UR4 ;  /* 0x0000000410107c36 */ /* 0x000fe20008000000 */
[----:B------:R-:W-:Y:S01]  /*8870*/  ISETP.LT.AND P4, PT, R6, UR5, !P0 ;  /* 0x0000000506007c0c */ /* 0x000fe2000c781270 */
[----:B------:R-:W-:Y:S01]  /*8880*/  ULDC UR5, c[0x0][0x22c] ;  /* 0x00008b0000057ab9 */ /* 0x000fe20000000800 */
[----:B------:R-:W-:Y:S01]  /*8890*/  PRMT R27, R27, 0x7773, RZ ;  /* 0x000077731b1b7816 */ /* 0x000fe200000000ff */
[----:B------:R2:W-:Y:S01]  /*88a0*/  @P3 STG.E.U8 desc[UR14][R14.64], R5 ;  /* 0x000000050e003986 */ /* 0x0005e2000c10110e */
[----:B------:R-:W-:Y:S01]  /*88b0*/  ISETP.LT.AND P2, PT, R3, UR5, !P0 ;  /* 0x0000000503007c0c */ /* 0x000fe2000c741270 */
[C---:B------:R-:W-:Y:S01]  /*88c0*/  VIADD R3, R16.reuse, UR4 ;  /* 0x0000000410037c36 */ /* 0x040fe20008000000 */
[CC--:B------:R-:W-:Y:S01]  /*88d0*/  IADD3 R6, P3, R16.reuse, R59.reuse, RZ ;  /* 0x0000003b10067210 */ /* 0x0c0fe20007f7e0ff */
[----:B------:R-:W-:Y:S01]  /*88e0*/  ULDC UR4, c[0x0][0x248] ;  /* 0x0000920000047ab9 */ /* 0x000fe20000000800 */
[----:B------:R-:W-:Y:S01]  /*88f0*/  ULDC UR5, c[0x0][0x22c] ;  /* 0x00008b0000057ab9 */ /* 0x000fe20000000800 */
[C---:B-1----:R-:W-:Y:S01]  /*8900*/  VIADD R10, R3.reuse, UR4 ;  /* 0x00000004030a7c36 */ /* 0x042fe20008000000 */
[----:B------:R-:W-:Y:S01]  /*8910*/  LEA.HI.X.SX32 R7, R16, R60, 0x1, P3 ;  /* 0x0000003c10077211 */ /* 0x000fe200018f0eff */
[----:B------:R-:W-:Y:S01]  /*8920*/  ULDC UR4, c[0x0][0x248] ;  /* 0x0000920000047ab9 */ /* 0x000fe20000000800 */
[----:B0-----:R-:W-:-:S02]  /*8930*/  IADD3 R8, P3, R3, R59, RZ ;  /* 0x0000003b03087210 */ /* 0x001fc40007f7e0ff */
[----:B----4-:R-:W-:Y:S01]  /*8940*/  PRMT R13, R48, 0x7770, RZ ;  /* 0x00007770300d7816 */ /* 0x010fe200000000ff */
[----:B------:R-:W-:Y:S01]  /*8950*/  @P6 STG.E.U8 desc[UR14][R6.64], R27 ;  /* 0x0000001b06006986 */ /* 0x000fe2000c10110e */
[-C--:B------:R-:W-:Y:S02]  /*8960*/  LEA.HI.X.SX32 R9, R3, R60.reuse, 0x1, P3 ;  /* 0x0000003c03097211 */ /* 0x080fe400018f0eff */
[----:B------:R-:W-:Y:S01]  /*8970*/  ISETP.LT.AND P3, PT, R4, UR5, !P0 ;  /* 0x0000000504007c0c */ /* 0x000fe2000c761270 */
[----:B------:R-:W-:Y:S01]  /*8980*/  ULDC UR5, c[0x0][0x22c] ;  /* 0x00008b0000057ab9 */ /* 0x000fe20000000800 */
[-C--:B------:R-:W-:Y:S01]  /*8990*/  IADD3 R4, P6, R10, R59.reuse, RZ ;  /* 0x0000003b0a047210 */ /* 0x080fe20007fde0ff */
[----:B------:R0:W-:Y:S01]  /*89a0*/  @P5 STG.E.U8 desc[UR14][R8.64], R13 ;  /* 0x0000000d08005986 */ /* 0x0001e2000c10110e */
[----:B------:R-:W-:Y:S02]  /*89b0*/  PRMT R11, R48, 0x7771, RZ ;  /* 0x00007771300b7816 */ /* 0x000fe400000000ff */
[C---:B--2---:R-:W-:Y:S01]  /*89c0*/  LEA.HI.X.SX32 R5, R10.reuse, R60, 0x1, P6 ;  /* 0x0000003c0a057211 */ /* 0x044fe200030f0eff */
[----:B------:R-:W-:Y:S01]  /*89d0*/  VIADD R10, R10, UR4 ;  /* 0x000000040a0a7c36 */ /* 0x000fe20008000000 */
[----:B------:R-:W-:Y:S01]  /*89e0*/  ISETP.LT.AND P6, PT, R2, UR5, !P0 ;  /* 0x0000000502007c0c */ /* 0x000fe2000c7c1270 */
[----:B------:R-:W-:Y:S01]  /*89f0*/  ULDC UR4, c[0x0][0x248] ;  /* 0x0000920000047ab9 */ /* 0x000fe20000000800 */
[----:B------:R-:W-:Y:S01]  /*8a00*/  ULDC UR5, c[0x0][0x22c] ;  /* 0x00008b0000057ab9 */ /* 0x000fe20000000800 */
[----:B------:R1:W-:Y:S01]  /*8a10*/  @P4 STG.E.U8 desc[UR14][R4.64], R11 ;  /* 0x0000000b04004986 */ /* 0x0003e2000c10110e */
[----:B------:R-:W-:-:S02]  /*8a20*/  IADD3 R2, P4, R10, R59, RZ ;  /* 0x0000003b0a027210 */ /* 0x000fc40007f9e0ff */
[----:B------:R-:W-:Y:S01]  /*8a30*/  ISETP.LT.AND P5, PT, R0, UR5, !P0 ;  /* 0x0000000500007c0c */ /* 0x000fe2000c7a1270 */
[C---:B0-----:R-:W-:Y:S01]  /*8a40*/  VIADD R8, R10.reuse, UR4 ;  /* 0x000000040a087c36 */ /* 0x041fe20008000000 */
[-C--:B------:R-:W-:Y:S01]  /*8a50*/  LEA.HI.X.SX32 R3, R10, R60.reuse, 0x1, P4 ;  /* 0x0000003c0a037211 */ /* 0x080fe200020f0eff */
[----:B------:R-:W-:Y:S01]  /*8a60*/  ULDC UR4, c[0x0][0x22c] ;  /* 0x00008b0000047ab9 */ /* 0x000fe20000000800 */
[C---:B------:R-:W-:Y:S01]  /*8a70*/  PRMT R9, R49.reuse, 0x7770, RZ ;  /* 0x0000777031097816 */ /* 0x040fe200000000ff */
[----:B------:R-:W-:Y:S01]  /*8a80*/  ULDC UR5, c[0x0][0x22c] ;  /* 0x00008b0000057ab9 */ /* 0x000fe20000000800 */
[-C--:B------:R-:W-:Y:S02]  /*8a90*/  IADD3 R6, P4, R8, R59.reuse, RZ ;  /* 0x0000003b08067210 */ /* 0x080fe40007f9e0ff */
[----:B------:R-:W-:Y:S01]  /*8aa0*/  PRMT R13, R50, 0x7770, RZ ;  /* 0x00007770320d7816 */ /* 0x000fe200000000ff */
[----:B------:R0:W-:Y:S01]  /*8ab0*/  @P2 STG.E.U8 desc[UR14][R2.64], R9 ;  /* 0x0000000902002986 */ /* 0x0001e2000c10110e */
[----:B------:R-:W-:Y:S01]  /*8ac0*/  ISETP.LT.AND P2, PT, R190, UR4, !P0 ;  /* 0x00000004be007c0c */ /* 0x000fe2000c741270 */
[----:B------:R-:W-:Y:S01]  /*8ad0*/  ULDC UR4, c[0x0][0x248] ;  /* 0x0000920000047ab9 */ /* 0x000fe20000000800 */
[C---:B------:R-:W-:Y:S01]  /*8ae0*/  LEA.HI.X.SX32 R7, R8.reuse, R60, 0x1, P4 ;  /* 0x0000003c08077211 */ /* 0x040fe200020f0eff */
[----:B------:R-:W-:Y:S01]  /*8af0*/  VIADD R8, R8, UR4 ;  /* 0x0000000408087c36 */ /* 0x000fe20008000000 */
[----:B-1----:R-:W-:Y:S01]  /*8b00*/  PRMT R11, R49, 0x7771, RZ ;  /* 0x00007771310b7816 */ /* 0x002fe200000000ff */
[----:B------:R-:W-:Y:S01]  /*8b10*/  ULDC UR4, c[0x0][0x248] ;  /* 0x0000920000047ab9 */ /* 0x000fe20000000800 */
[----:B------:R-:W-:Y:S01]  /*8b20*/  ISETP.LT.AND P4, PT, R191, UR5, !P0 ;  /* 0x00000005bf007c0c */ /* 0x000fe2000c781270 */
[C---:B------:R-:W-:Y:S01]  /*8b30*/  VIADD R0, R8.reuse, UR4 ;  /* 0x0000000408007c36 */ /* 0x040fe20008000000 */
[----:B------:R-:W-:Y:S01]  /*8b40*/  ULDC UR4, c[0x0][0x248] ;  /* 0x0000920000047ab9 */ /* 0x000fe20000000800 */
[----:B------:R1:W-:Y:S01]  /*8b50*/  @P3 STG.E.U8 desc[UR14][R6.64], R11 ;  /* 0x0000000b06003986 */ /* 0x0003e2000c10110e */
[----:B------:R-:W-:Y:S01]  /*8b60*/  IADD3 R4, P3, R8, R59, RZ ;  /* 0x0000003b08047210 */ /* 0x000fe20007f7e0ff */
[----:B------:R-:W-:Y:S01]  /*8b70*/  ULDC UR5, c[0x0][0x22c] ;  /* 0x00008b0000057ab9 */ /* 0x000fe20000000800 */
[----:B0-----:R-:W-:-:S02]  /*8b80*/  PRMT R9, R50, 0x7771, RZ ;  /* 0x0000777132097816 */ /* 0x001fc400000000ff */
[-C--:B------:R-:W-:Y:S01]  /*8b90*/  LEA.HI.X.SX32 R5, R8, R60.reuse, 0x1, P3 ;  /* 0x0000003c08057211 */ /* 0x080fe200018f0eff */
[C---:B------:R-:W-:Y:S01]  /*8ba0*/  VIADD R8, R0.reuse, UR4 ;  /* 0x0000000400087c36 */ /* 0x040fe20008000000 */
[CC--:B------:R-:W-:Y:S01]  /*8bb0*/  IADD3 R2, P3, R0.reuse, R59.reuse, RZ ;  /* 0x0000003b00027210 */ /* 0x0c0fe20007f7e0ff */
[----:B------:R-:W-:Y:S01]  /*8bc0*/  ULDC UR4, c[0x0][0x248] ;  /* 0x0000920000047ab9 */ /* 0x000fe20000000800 */
[----:B-----5:R-:W-:Y:S01]  /*8bd0*/  PRMT R15, R53, 0x7772, RZ ;  /* 0x00007772350f7816 */ /* 0x020fe200000000ff */
[----:B------:R0:W-:Y:S01]  /*8be0*/  @P6 STG.E.U8 desc[UR14][R4.64], R13 ;  /* 0x0000000d04006986 */ /* 0x0001e2000c10110e */
[-C--:B------:R-:W-:Y:S02]  /*8bf0*/  LEA.HI.X.SX32 R3, R0, R60.reuse, 0x1, P3 ;  /* 0x0000003c00037211 */ /* 0x080fe400018f0eff */
[CC--:B-1----:R-:W-:Y:S02]  /*8c00*/  IADD3 R6, P6, R8.reuse, R59.reuse, RZ ;  /* 0x0000003b08067210 */ /* 0x0c2fe40007fde0ff */
[----:B------:R-:W-:Y:S01]  /*8c10*/  PRMT R11, R51, 0x7770, RZ ;  /* 0x00007770330b7816 */ /* 0x000fe200000000ff */
[----:B------:R1:W-:Y:S01]  /*8c20*/  @P5 STG.E.U8 desc[UR14][R2.64], R9 ;  /* 0x0000000902005986 */ /* 0x0003e2000c10110e */
[C---:B------:R-:W-:Y:S01]  /*8c30*/  LEA.HI.X.SX32 R7, R8.reuse, R60, 0x1, P6 ;  /* 0x0000003c08077211 */ /* 0x040fe200030f0eff */
[----:B------:R-:W-:Y:S01]  /*8c40*/  VIADD R8, R8, UR4 ;  /* 0x0000000408087c36 */ /* 0x000fe20008000000 */
[----:B------:R-:W-:Y:S01]  /*8c50*/  ULDC UR4, c[0x0][0x248] ;  /* 0x0000920000047ab9 */ /* 0x000fe20000000800 */
[----:B------:R-:W-:Y:S01]  /*8c60*/  ISETP.LT.AND P3, PT, R192, UR5, !P0 ;  /* 0x00000005c0007c0c */ /* 0x000fe2000c761270 */
[----:B------:R-:W-:Y:S01]  /*8c70*/  ULDC UR5, c[0x0][0x22c] ;  /* 0x00008b0000057ab9 */ /* 0x000fe20000000800 */
[----:B------:R2:W-:Y:S01]  /*8c80*/  @P2 STG.E.U8 desc[UR14][R6.64], R11 ;  /* 0x0000000b06002986 */ /* 0x0005e2000c10110e */
[C---:B0-----:R-:W-:Y:S01]  /*8c90*/  IADD3 R4, P2, R8.reuse, R59, RZ ;  /* 0x0000003b08047210 */ /* 0x041fe20007f5e0ff */
[----:B------:R-:W-:Y:S01]  /*8ca0*/  VIADD R0, R8, UR4 ;  /* 0x0000000408007c36 */ /* 0x000fe20008000000 */
[----:B------:R-:W-:Y:S01]  /*8cb0*/  ULDC UR4, c[0x0][0x22c] ;  /* 0x00008b0000047ab9 */ /* 0x000fe20000000800 */
[----:B------:R-:W-:-:S02]  /*8cc0*/  PRMT R13, R48, 0x7772, RZ ;  /* 0x00007772300d7816 */ /* 0x000fc400000000ff */
[-C--:B------:R-:W-:Y:S02]  /*8cd0*/  LEA.HI.X.SX32 R5, R8, R60.reuse, 0x1, P2 ;  /* 0x0000003c08057211 */ /* 0x080fe400010f0eff */
[----:B-1----:R-:W-:Y:S02]  /*8ce0*/  PRMT R9, R51, 0x7771, RZ ;  /* 0x0000777133097816 */ /* 0x002fe400000000ff */
[CC--:B------:R-:W-:Y:S02]  /*8cf0*/  IADD3 R2, P2, R0.reuse, R59.reuse, RZ ;  /* 0x0000003b00027210 */ /* 0x0c0fe40007f5e0ff */
[----:B------:R-:W-:Y:S01]  /*8d00*/  ISETP.LT.AND P6, PT, R193, UR5, !P0 ;  /* 0x00000005c1007c0c */ /* 0x000fe2000c7c1270 */
[----:B------:R0:W-:Y:S01]  /*8d10*/  @P4 STG.E.U8 desc[UR14][R4.64], R9 ;  /* 0x0000000904004986 */ /* 0x0001e2000c10110e */
[----:B------:R-:W-:Y:S01]  /*8d20*/  ISETP.LT.AND P4, PT, R195, UR4, !P0 ;  /* 0x00000004c3007c0c */ /* 0x000fe2000c781270 */
[----:B------:R-:W-:Y:S01]  /*8d30*/  ULDC UR4, c[0x0][0x248] ;  /* 0x0000920000047ab9 */ /* 0x000fe20000000800 */
[C---:B------:R-:W-:Y:S01]  /*8d40*/  LEA.HI.X.SX32 R3, R0.reuse, R60, 0x1, P2 ;  /* 0x0000003c00037211 */ /* 0x040fe200010f0eff */
[----:B------:R-:W-:Y:S01]  /*8d50*/  VIADD R0, R0, UR4 ;  /* 0x0000000400007c36 */ /* 0x000fe20008000000 */
[----:B------:R-:W-:Y:S01]  /*8d60*/  ULDC UR4, c[0x0][0x248] ;  /* 0x0000920000047ab9 */ /* 0x000fe20000000800 */
[----:B------:R-:W-:Y:S01]  /*8d70*/  ULDC UR5, c[0x0][0x22c] ;  /* 0x00008b0000057ab9 */ /* 0x000fe20000000800 */
[----:B--2---:R-:W-:Y:S01]  /*8d80*/  PRMT R11, R48, 0x7773, RZ ;  /* 0x00007773300b7816 */ /* 0x004fe200000000ff */
[----:B------:R1:W-:Y:S01]  /*8d90*/  @P3 STG.E.U8 desc[UR14][R2.64], R13 ;  /* 0x0000000d02003986 */ /* 0x0003e2000c10110e */
[----:B------:R-:W-:-:S02]  /*8da0*/  IADD3 R6, P3, R0, R59, RZ ;  /* 0x0000003b00067210 */ /* 0x000fc40007f7e0ff */
[----:B------:R-:W-:Y:S01]  /*8db0*/  ISETP.LT.AND P5, PT, R194, UR5, !P0 ;  /* 0x00000005c2007c0c */ /* 0x000fe2000c7a1270 */
[C---:B0-----:R-:W-:Y:S01]  /*8dc0*/  VIADD R5, R0.reuse, UR4 ;  /* 0x0000000400057c36 */ /* 0x041fe20008000000 */
[----:B------:R-:W-:Y:S01]  /*8dd0*/  ULDC UR4, c[0x0][0x248] ;  /* 0x0000920000047ab9 */ /* 0x000fe20000000800 */
[----:B------:R-:W-:Y:S01]  /*8de0*/  LEA.HI.X.SX32 R7, R0, R60, 0x1, P3 ;  /* 0x0000003c00077211 */ /* 0x000fe200018f0eff */
[----:B------:R-:W-:Y:S01]  /*8df0*/  ULDC UR5, c[0x0][0x22c] ;  /* 0x00008b0000057ab9 */ /* 0x000fe20000000800 */
[C---:B------:R-:W-:Y:S01]  /*8e00*/  VIADD R0, R5.reuse, UR4 ;  /* 0x0000000405007c36 */ /* 0x040fe20008000000 */
[-C--:B------:R-:W-:Y:S01]  /*8e10*/  IADD3 R4, P3, R5, R59.reuse, RZ ;  /* 0x0000003b05047210 */ /* 0x080fe20007f7e0ff */
[----:B------:R-:W-:Y:S01]  /*8e20*/  ULDC UR4, c[0x0][0x248] ;  /* 0x0000920000047ab9 */ /* 0x000fe20000000800 */
[----:B------:R0:W-:Y:S01]  /*8e30*/  @P6 STG.E.U8 desc[UR14][R6.64], R11 ;  /* 0x0000000b06006986 */ /* 0x0001e2000c10110e */
[----:B------:R-:W-:Y:S02]  /*8e40*/  PRMT R9, R49, 0x7772, RZ ;  /* 0x0000777231097816 */ /* 0x000fe400000000ff */
[----:B-1----:R-:W-:-:S02]  /*8e50*/  IADD3 R2, P6, R0, R59, RZ ;  /* 0x0000003b00027210 */ /* 0x002fc40007fde0ff */
[-C--:B------:R-:W-:Y:S02]  /*8e60*/  LEA.HI.X.SX32 R5, R5, R60.reuse, 0x1, P3 ;  /* 0x0000003c05057211 */ /* 0x080fe400018f0eff */
[CC--:B------:R-:W-:Y:S01]  /*8e70*/  LEA.HI.X.SX32 R3, R0.reuse, R60.reuse, 0x1, P6 ;  /* 0x0000003c00037211 */ /* 0x0c0fe200030f0eff */
[----:B------:R-:W-:Y:S01]  /*8e80*/  VIADD R0, R0, UR4 ;  /* 0x0000000400007c36 */ /* 0x000fe20008000000 */
[----:B------:R-:W-:Y:S01]  /*8e90*/  PRMT R49, R49, 0x7773, RZ ;  /* 0x0000777331317816 */ /* 0x000fe200000000ff */
[----:B------:R1:W-:Y:S01]  /*8ea0*/  @P5 STG.E.U8 desc[UR14][R4.64], R9 ;  /* 0x0000000904005986 */ /* 0x0003e2000c10110e */
[----:B------:R-:W-:Y:S01]  /*8eb0*/  ISETP.LT.AND P2, PT, R196, UR5, !P0 ;  /* 0x00000005c4007c0c */ /* 0x000fe2000c741270 */
[----:B------:R-:W-:Y:S01]  /*8ec0*/  ULDC UR4, c[0x0][0x248] ;  /* 0x0000920000047ab9 */ /* 0x000fe20000000800 */
[----:B------:R-:W-:Y:S01]  /*8ed0*/  ULDC UR5, c[0x0][0x22c] ;  /* 0x00008b0000057ab9 */ /* 0x000fe20000000800 */
[----:B------:R2:W-:Y:S01]  /*8ee0*/  @P4 STG.E.U8 desc[UR14][R2.64], R49 ;  /* 0x0000003102004986 */ /* 0x0005e2000c10110e */
[C---:B0-----:R-:W-:Y:S01]  /*8ef0*/  IADD3 R6, P4, R0.reuse, R59, RZ ;  /* 0x0000003b00067210 */ /* 0x041fe20007f9e0ff */
[C---:B------:R-:W-:Y:S01]  /*8f00*/  VIADD R8, R0.reuse, UR4 ;  /* 0x0000000400087c36 */ /* 0x040fe20008000000 */
[----:B------:R-:W-:Y:S01]  /*8f10*/  ISETP.LT.AND P3, PT, R197, UR5, !P0 ;  /* 0x00000005c5007c0c */ /* 0x000fe2000c761270 */
[----:B------:R-:W-:Y:S01]  /*8f20*/  ULDC UR4, c[0x0][0x22c] ;  /* 0x00008b0000047ab9 */ /* 0x000fe20000000800 */
[----:B------:R-:W-:Y:S01]  /*8f30*/  LEA.HI.X.SX32 R7, R0, R60, 0x1, P4 ;  /* 0x0000003c00077211 */ /* 0x000fe200020f0eff */
[----:B------:R-:W-:Y:S01]  /*8f40*/  ULDC UR5, c[0x0][0x22c] ;  /* 0x00008b0000057ab9 */ /* 0x000fe20000000800 */
[----:B------:R-:W-:-:S02]  /*8f50*/  PRMT R11, R50, 0x7773, RZ ;  /* 0x00007773320b7816 */ /* 0x000fc400000000ff */
[----:B-1----:R-:W-:Y:S02]  /*8f60*/  PRMT R9, R50, 0x7772, RZ ;  /* 0x0000777232097816 */ /* 0x002fe400000000ff */
[-C--:B------:R-:W-:Y:S02]  /*8f70*/  IADD3 R4, P6, R8, R59.reuse, RZ ;  /* 0x0000003b08047210 */ /* 0x080fe40007fde0ff */
[----:B------:R-:W-:Y:S01]  /*8f80*/  ISETP.LT.AND P5, PT, R198, UR5, !P0 ;  /* 0x00000005c6007c0c */ /* 0x000fe2000c7a1270 */
[----:B------:R0:W-:Y:S01]  /*8f90*/  @P2 STG.E.U8 desc[UR14][R6.64], R9 ;  /* 0x0000000906002986 */ /* 0x0001e2000c10110e */
[----:B------:R-:W-:Y:S01]  /*8fa0*/  ISETP.LT.AND P2, PT, R201, UR4, !P0 ;  /* 0x00000004c9007c0c */ /* 0x000fe2000c741270 */
[----:B------:R-:W-:Y:S01]  /*8fb0*/  ULDC UR4, c[0x0][0x248] ;  /* 0x0000920000047ab9 */ /* 0x000fe20000000800 */
[CC--:B------:R-:W-:Y:S01]  /*8fc0*/  LEA.HI.X.SX32 R5, R8.reuse, R60.reuse, 0x1, P6 ;  /* 0x0000003c08057211 */ /* 0x0c0fe200030f0eff */
[----:B------:R-:W-:Y:S01]  /*8fd0*/  VIADD R8, R8, UR4 ;  /* 0x0000000408087c36 */ /* 0x000fe20008000000 */
[----:B------:R-:W-:Y:S01]  /*8fe0*/  ULDC UR4, c[0x0][0x248] ;  /* 0x0000920000047ab9 */ /* 0x000fe20000000800 */
[----:B------:R-:W-:Y:S01]  /*8ff0*/  ULDC UR5, c[0x0][0x22c] ;  /* 0x00008b0000057ab9 */ /* 0x000fe20000000800 */
[----:B------:R-:W-:Y:S01]  /*9000*/  PRMT R13, R52, 0x7771, RZ ;  /* 0x00007771340d7816 */ /* 0x000fe200000000ff */
[----:B------:R1:W-:Y:S01]  /*9010*/  @P3 STG.E.U8 desc[UR14][R4.64], R11 ;  /* 0x0000000b04003986 */ /* 0x0003e2000c10110e */
[CC--:B--2---:R-:W-:Y:S01]  /*9020*/  IADD3 R2, P3, R8.reuse, R59.reuse, RZ ;  /* 0x0000003b08027210 */ /* 0x0c4fe20007f7e0ff */
[C---:B------:R-:W-:Y:S01]  /*9030*/  VIADD R0, R8.reuse, UR4 ;  /* 0x0000000408007c36 */ /* 0x040fe20008000000 */
[----:B------:R-:W-:Y:S01]  /*9040*/  ISETP.LT.AND P4, PT, R199, UR5, !P0 ;  /* 0x00000005c7007c0c */ /* 0x000fe2000c781270 */
[----:B------:R-:W-:Y:S01]  /*9050*/  ULDC UR4, c[0x0][0x248] ;  /* 0x0000920000047ab9 */ /* 0x000fe20000000800 */
[----:B------:R-:W-:Y:S01]  /*9060*/  LEA.HI.X.SX32 R3, R8, R60, 0x1, P3 ;  /* 0x0000003c08037211 */ /* 0x000fe200018f0eff */
[C---:B------:R-:W-:Y:S01]  /*9070*/  VIADD R8, R0.reuse, UR4 ;  /* 0x0000000400087c36 */ /* 0x040fe20008000000 */
[----:B0-----:R-:W-:Y:S01]  /*9080*/  IADD3 R6, P3, R0, R59, RZ ;  /* 0x0000003b00067210 */ /* 0x001fe20007f7e0ff */
[----:B------:R-:W-:Y:S01]  /*9090*/  ULDC UR4, c[0x0][0x22c] ;  /* 0x00008b0000047ab9 */ /* 0x000fe20000000800 */
[C---:B------:R-:W-:Y:S01]  /*90a0*/  PRMT R9, R51.reuse, 0x7773, RZ ;  /* 0x0000777333097816 */ /* 0x040fe200000000ff */
[----:B------:R-:W-:Y:S01]  /*90b0*/  ULDC UR5, c[0x0][0x22c] ;  /* 0x00008b0000057ab9 */ /* 0x000fe20000000800 */
[----:B------:R-:W-:-:S02]  /*90c0*/  PRMT R51, R51, 0x7772, RZ ;  /* 0x0000777233337816 */ /* 0x000fc400000000ff */
[-C--:B------:R-:W-:Y:S02]  /*90d0*/  LEA.HI.X.SX32 R7, R0, R60.reuse, 0x1, P3 ;  /* 0x0000003c00077211 */ /* 0x080fe400018f0eff */
[-C--:B-1----:R-:W-:Y:S01]  /*90e0*/  IADD3 R4, P3, R8, R59.reuse, RZ ;  /* 0x0000003b08047210 */ /* 0x082fe20007f7e0ff */
[----:B------:R0:W-:Y:S01]  /*90f0*/  @P5 STG.E.U8 desc[UR14][R2.64], R51 ;  /* 0x0000003302005986 */ /* 0x0001e2000c10110e */
[----:B------:R-:W-:Y:S02]  /*9100*/  PRMT R11, R52, 0x7770, RZ ;  /* 0x00007770340b7816 */ /* 0x000fe400000000ff */
[-C--:B------:R-:W-:Y:S01]  /*9110*/  LEA.HI.X.SX32 R5, R8, R60.reuse, 0x1, P3 ;  /* 0x0000003c08057211 */ /* 0x080fe200018f0eff */
[----:B------:R1:W-:Y:S01]  /*9120*/  @P4 STG.E.U8 desc[UR14][R6.64], R9 ;  /* 0x0000000906004986 */ /* 0x0003e2000c10110e */
[----:B------:R-:W-:Y:S01]  /*9130*/  ISETP.LT.AND P4, PT, R204, UR4, !P0 ;  /* 0x00000004cc007c0c */ /* 0x000fe2000c781270 */
[----:B------:R-:W-:Y:S01]  /*9140*/  ULDC UR4, c[0x0][0x248] ;  /* 0x0000920000047ab9 */ /* 0x000fe20000000800 */
[----:B------:R-:W-:Y:S01]  /*9150*/  ISETP.LT.AND P6, PT, R202, UR5, !P0 ;  /* 0x00000005ca007c0c */ /* 0x000fe2000c7c1270 */
[----:B------:R-:W-:Y:S01]  /*9160*/  VIADD R8, R8, UR4 ;  /* 0x0000000408087c36 */ /* 0x000fe20008000000 */
[----:B------:R2:W-:Y:S01]  /*9170*/  @P2 STG.E.U8 desc[UR14][R4.64], R11 ;  /* 0x0000000b04002986 */ /* 0x0005e2000c10110e */
[----:B------:R-:W-:Y:S01]  /*9180*/  ULDC UR4, c[0x0][0x248] ;  /* 0x0000920000047ab9 */ /* 0x000fe20000000800 */
[----:B------:R-:W-:Y:S01]  /*9190*/  ULDC UR5, c[0x0][0x22c] ;  /* 0x00008b0000057ab9 */ /* 0x000fe20000000800 */
[C---:B------:R-:W-:Y:S01]  /*91a0*/  VIADD R0, R8.reuse, UR4 ;  /* 0x0000000408007c36 */ /* 0x040fe20008000000 */
[CC--:B0-----:R-:W-:Y:S01]  /*91b0*/  IADD3 R2, P2, R8.reuse, R59.reuse, RZ ;  /* 0x0000003b08027210 */ /* 0x0c1fe20007f5e0ff */
[----:B------:R-:W-:Y:S01]  /*91c0*/  ULDC UR4, c[0x0][0x248] ;  /* 0x0000920000047ab9 */ /* 0x000fe20000000800 */
[----:B------:R-:W-:Y:S01]  /*91d0*/  ISETP.LT.AND P5, PT, R203, UR5, !P0 ;  /* 0x00000005cb007c0c */ /* 0x000fe2000c7a1270 */
[----:B------:R-:W-:Y:S01]  /*91e0*/  ULDC UR5, c[0x0][0x22c] ;  /* 0x00008b0000057ab9 */ /* 0x000fe20000000800 */
[----:B------:R-:W-:Y:S01]  /*91f0*/  LEA.HI.X.SX32 R3, R8, R60, 0x1, P2 ;  /* 0x0000003c08037211 */ /* 0x000fe200010f0eff */
[C---:B------:R-:W-:Y:S01]  /*9200*/  VIADD R8, R0.reuse, UR4 ;  /* 0x0000000400087c36 */ /* 0x040fe20008000000 */
[-C--:B-1----:R-:W-:Y:S01]  /*9210*/  IADD3 R6, P2, R0, R59.reuse, RZ ;  /* 0x0000003b00067210 */ /* 0x082fe20007f5e0ff */
[----:B------:R-:W-:Y:S01]  /*9220*/  ULDC UR4, c[0x0][0x248] ;  /* 0x0000920000047ab9 */ /* 0x000fe20000000800 */
[----:B------:R-:W-:Y:S01]  /*9230*/  PRMT R9, R53, 0x7770, RZ ;  /* 0x0000777035097816 */ /* 0x000fe200000000ff */
[----:B------:R0:W-:Y:S01]  /*9240*/  @P6 STG.E.U8 desc[UR14][R2.64], R13 ;  /* 0x0000000d02006986 */ /* 0x0001e2000c10110e */
[----:B--2---:R-:W-:-:S02]  /*9250*/  IADD3 R4, P6, R8, R59, RZ ;  /* 0x0000003b08047210 */ /* 0x004fc40007fde0ff */
        /* <DEDUP_REMOVED lines=10> */
[----:B------:R-:W-:Y:S01]  /*9300*/  VIADD R0, R8, UR4 ;  /* 0x0000000408007c36 */ /* 0x000fe20008000000 */
[----:B------:R-:W-:Y:S01]  /*9310*/  ISETP.LT.AND P2, PT, R206, UR5, !P0 ;  /* 0x00000005ce007c0c */ /* 0x000fe2000c741270 */
[----:B------:R-:W-:Y:S01]  /*9320*/  ULDC UR4, c[0x0][0x22c] ;  /* 0x00008b0000047ab9 */ /* 0x000fe20000000800 */
[----:B------:R-:W-:Y:S01]  /*9330*/  LEA.HI.X.SX32 R3, R8, R60, 0x1, P4 ;  /* 0x0000003c08037211 */ /* 0x000fe200020f0eff */
[----:B------:R-:W-:Y:S01]  /*9340*/  ULDC UR5, c[0x0][0x22c] ;  /* 0x00008b0000057ab9 */ /* 0x000fe20000000800 */
[----:B------:R-:W-:-:S02]  /*9350*/  PRMT R13, R55, 0x7770, RZ ;  /* 0x00007770370d7816 */ /* 0x000fc400000000ff */
[----:B-1----:R-:W-:Y:S02]  /*9360*/  PRMT R9, R54, 0x7770, RZ ;  /* 0x0000777036097816 */ /* 0x002fe400000000ff */
[-C--:B------:R-:W-:Y:S02]  /*9370*/  IADD3 R6, P4, R0, R59.reuse, RZ ;  /* 0x0000003b00067210 */ /* 0x080fe40007f9e0ff */
[----:B--2---:R-:W-:Y:S01]  /*9380*/  PRMT R11, R54, 0x7771, RZ ;  /* 0x00007771360b7816 */ /* 0x004fe200000000ff */
[----:B------:R0:W-:Y:S01]  /*9390*/  @P3 STG.E.U8 desc[UR14][R2.64], R9 ;  /* 0x0000000902003986 */ /* 0x0001e2000c10110e */
[----:B------:R-:W-:Y:S01]  /*93a0*/  ISETP.LT.AND P3, PT, R224, UR4, !P0 ;  /* 0x00000004e0007c0c */ /* 0x000fe2000c761270 */
[----:B------:R-:W-:Y:S01]  /*93b0*/  ULDC UR4, c[0x0][0x248] ;  /* 0x0000920000047ab9 */ /* 0x000fe20000000800 */
[C---:B------:R-:W-:Y:S01]  /*93c0*/  LEA.HI.X.SX32 R7, R0.reuse, R60, 0x1, P4 ;  /* 0x0000003c00077211 */ /* 0x040fe200020f0eff */
        /* <DEDUP_REMOVED lines=34> */
[CC--:B------:R-:W-:Y:S02]  /*95f0*/  IADD3 R2, P5, R8.reuse, R59.reuse, RZ ;  /* 0x0000003b08027210 */ /* 0x0c0fe40007fbe0ff */
[----:B------:R-:W-:Y:S01]  /*9600*/  ISETP.LT.AND P6, PT, R227, UR5, !P0 ;  /* 0x00000005e3007c0c */ /* 0x000fe2000c7c1270 */
[----:B------:R0:W-:Y:S01]  /*9610*/  @P4 STG.E.U8 desc[UR14][R4.64], R9 ;  /* 0x0000000904004986 */ /* 0x0001e2000c10110e */
[----:B------:R-:W-:Y:S01]  /*9620*/  ISETP.LT.AND P4, PT, R229, UR4, !P0 ;  /* 0x00000004e5007c0c */ /* 0x000fe2000c781270 */
[----:B------:R-:W-:Y:S01]  /*9630*/  ULDC UR4, c[0x0][0x248] ;  /* 0x0000920000047ab9 */ /* 0x000fe20000000800 */
[CC--:B------:R-:W-:Y:S01]  /*9640*/  LEA.HI.X.SX32 R3, R8.reuse, R60.reuse, 0x1, P5 ;  /* 0x0000003c08037211 */ /* 0x0c0fe200028f0eff */
[----:B------:R-:W-:Y:S01]  /*9650*/  VIADD R0, R8, UR4 ;  /* 0x0000000408007c36 */ /* 0x000fe20008000000 */
[----:B------:R-:W-:Y:S01]  /*9660*/  ULDC UR5, c[0x0][0x22c] ;  /* 0x00008b0000057ab9 */ /* 0x000fe20000000800 */
[----:B------:R-:W1:Y:S01]  /*9670*/  LDS.128 R4, [R247] ;  /* 0x00000000f7047984 */ /* 0x000e620000000c00 */
[----:B------:R-:W-:Y:S01]  /*9680*/  ISETP.LT.AND P3, PT, R228, UR5, !P0 ;  /* 0x00000005e4007c0c */ /* 0x000fe2000c761270 */
[----:B------:R-:W-:Y:S01]  /*9690*/  ULDC UR4, c[0x0][0x248] ;  /* 0x0000920000047ab9 */ /* 0x000fe20000000800 */
[----:B------:R-:W-:Y:S01]  /*96a0*/  ULDC UR5, c[0x0][0x22c] ;  /* 0x00008b0000057ab9 */ /* 0x000fe20000000800 */
[----:B------:R3:W-:Y:S01]  /*96b0*/  @P2 STG.E.U8 desc[UR14][R2.64], R15 ;  /* 0x0000000f02002986 */ /* 0x0007e2000c10110e */
[CC--:B------:R-:W-:Y:S01]  /*96c0*/  IADD3 R8, P2, R0.reuse, R59.reuse, RZ ;  /* 0x0000003b00087210 */ /* 0x0c0fe20007f5e0ff */
[----:B--2---:R-:W-:Y:S01]  /*96d0*/  VIADD R11, R0, UR4 ;  /* 0x00000004000b7c36 */ /* 0x004fe20008000000 */
[----:B------:R-:W-:Y:S01]  /*96e0*/  ISETP.LT.AND P5, PT, R230, UR5, !P0 ;  /* 0x00000005e6007c0c */ /* 0x000fe2000c7a1270 */
[----:B------:R-:W-:Y:S01]  /*96f0*/  ULDC UR5, c[0x0][0x248] ;  /* 0x0000920000057ab9 */ /* 0x000fe20000000800 */
[-C--:B0-----:R-:W-:Y:S01]  /*9700*/  LEA.HI.X.SX32 R9, R0, R60.reuse, 0x1, P2 ;  /* 0x0000003c00097211 */ /* 0x081fe200010f0eff */
[C---:B------:R-:W-:Y:S01]  /*9710*/  VIADD R0, R11.reuse, UR5 ;  /* 0x000000050b007c36 */ /* 0x040fe20008000000 */
[CC--:B------:R-:W-:Y:S01]  /*9720*/  IADD3 R10, P2, R11.reuse, R59.reuse, RZ ;  /* 0x0000003b0b0a7210 */ /* 0x0c0fe20007f5e0ff */
[----:B------:R-:W-:Y:S01]  /*9730*/  ULDC UR4, c[0x0][0x22c] ;  /* 0x00008b0000047ab9 */ /* 0x000fe20000000800 */
[----:B------:R-:W-:Y:S01]  /*9740*/  PRMT R13, R54, 0x7772, RZ ;  /* 0x00007772360d7816 */ /* 0x000fe200000000ff */
[----:B------:R0:W-:Y:S01]  /*9750*/  @P6 STG.E.U8 desc[UR14][R8.64], R53 ;  /* 0x0000003508006986 */ /* 0x0001e2000c10110e */
[----:B------:R-:W-:Y:S01]  /*9760*/  LEA.HI.X.SX32 R11, R11, R60, 0x1, P2 ;  /* 0x0000003c0b0b7211 */ /* 0x000fe200010f0eff */
[----:B------:R-:W-:Y:S01]  /*9770*/  ULDC UR5, c[0x0][0x22c] ;  /* 0x00008b0000057ab9 */ /* 0x000fe20000000800 */
[----:B---3--:R-:W-:-:S02]  /*9780*/  IADD3 R2, P6, R0, R59, RZ ;  /* 0x0000003b00027210 */ /* 0x008fc40007fde0ff */
[----:B------:R-:W-:Y:S01]  /*9790*/  ISETP.LT.AND P2, PT, R231, UR4, !P0 ;  /* 0x00000004e7007c0c */ /* 0x000fe2000c741270 */
[----:B------:R-:W-:Y:S01]  /*97a0*/  ULDC UR4, c[0x0][0x248] ;  /* 0x0000920000047ab9 */ /* 0x000fe20000000800 */
[C---:B------:R-:W-:Y:S01]  /*97b0*/  LEA.HI.X.SX32 R3, R0.reuse, R60, 0x1, P6 ;  /* 0x0000003c00037211 */ /* 0x040fe200030f0eff */
[----:B------:R-:W-:Y:S01]  /*97c0*/  VIADD R0, R0, UR4 ;  /* 0x0000000400007c36 */ /* 0x000fe20008000000 */
[----:B------:R-:W-:Y:S01]  /*97d0*/  PRMT R15, R54, 0x7773, RZ ;  /* 0x00007773360f7816 */ /* 0x000fe200000000ff */
[----:B------:R-:W-:Y:S01]  /*97e0*/  ULDC UR4, c[0x0][0x248] ;  /* 0x0000920000047ab9 */ /* 0x000fe20000000800 */
[----:B------:R2:W-:Y:S01]  /*97f0*/  @P3 STG.E.U8 desc[UR14][R10.64], R13 ;  /* 0x0000000d0a003986 */ /* 0x0005e2000c10110e */
[----:B------:R-:W-:Y:S01]  /*9800*/  VIADD R12, R0, UR4 ;  /* 0x00000004000c7c36 */ /* 0x000fe20008000000 */
[----:B------:R-:W-:Y:S01]  /*9810*/  ULDC UR4, c[0x0][0x248] ;  /* 0x0000920000047ab9 */ /* 0x000fe20000000800 */
[----:B------:R-:W-:Y:S01]  /*9820*/  ISETP.LT.AND P3, PT, R232, UR5, !P0 ;  /* 0x00000005e8007c0c */ /* 0x000fe2000c761270 */
[----:B------:R1:W-:Y:S01]  /*9830*/  @P4 STG.E.U8 desc[UR14][R2.64], R15 ;  /* 0x0000000f02004986 */ /* 0x0003e2000c10110e */
[----:B0-----:R-:W-:Y:S01]  /*9840*/  IADD3 R8, P4, R0, R59, RZ ;  /* 0x0000003b00087210 */ /* 0x001fe20007f9e0ff */
[----:B------:R-:W-:-:S03]  /*9850*/  ULDC UR5, c[0x0][0x22c] ;  /* 0x00008b0000057ab9 */ /* 0x000fc60000000800 */
[-C--:B------:R-:W-:Y:S02]  /*9860*/  LEA.HI.X.SX32 R9, R0, R60.reuse, 0x1, P4 ;  /* 0x0000003c00097211 */ /* 0x080fe400020f0eff */
[----:B------:R-:W-:Y:S01]  /*9870*/  ISETP.LT.AND P4, PT, R233, UR5, !P0 ;  /* 0x00000005e9007c0c */ /* 0x000fe2000c781270 */
[----:B------:R-:W-:Y:S01]  /*9880*/  ULDC UR5, c[0x0][0x22c] ;  /* 0x00008b0000057ab9 */ /* 0x000fe20000000800 */
[CC--:B--2---:R-:W-:Y:S02]  /*9890*/  IADD3 R10, P6, R12.reuse, R59.reuse, RZ ;  /* 0x0000003b0c0a7210 */ /* 0x0c4fe40007fde0ff */
[C---:B------:R-:W-:Y:S02]  /*98a0*/  PRMT R13, R55.reuse, 0x7772, RZ ;  /* 0x00007772370d7816 */ /* 0x040fe400000000ff */
[----:B------:R-:W-:Y:S02]  /*98b0*/  PRMT R55, R55, 0x7773, RZ ;  /* 0x0000777337377816 */ /* 0x000fe400000000ff */
[CC--:B------:R-:W-:Y:S01]  /*98c0*/  LEA.HI.X.SX32 R11, R12.reuse, R60.reuse, 0x1, P6 ;  /* 0x0000003c0c0b7211 */ /* 0x0c0fe200030f0eff */
[----:B------:R-:W-:Y:S01]  /*98d0*/  VIADD R12, R12, UR4 ;  /* 0x000000040c0c7c36 */ /* 0x000fe20008000000 */
[----:B------:R0:W-:Y:S01]  /*98e0*/  @P5 STG.E.U8 desc[UR14][R8.64], R13 ;  /* 0x0000000d08005986 */ /* 0x0001e2000c10110e */
[----:B------:R-:W-:Y:S01]  /*98f0*/  ULDC UR4, c[0x0][0x248] ;  /* 0x0000920000047ab9 */ /* 0x000fe20000000800 */
[----:B-1----:R-:W-:Y:S01]  /*9900*/  PRMT R15, R4, 0x7771, RZ ;  /* 0x00007771040f7816 */ /* 0x002fe200000000ff */
[C---:B------:R-:W-:Y:S01]  /*9910*/  VIADD R0, R12.reuse, UR4 ;  /* 0x000000040c007c36 */ /* 0x040fe20008000000 */
[----:B------:R1:W-:Y:S01]  /*9920*/  @P2 STG.E.U8 desc[UR14][R10.64], R55 ;  /* 0x000000370a002986 */ /* 0x0003e2000c10110e */
[----:B------:R-:W-:Y:S01]  /*9930*/  IADD3 R2, P2, R12, R59, RZ ;  /* 0x0000003b0c027210 */ /* 0x000fe20007f5e0ff */
[----:B------:R-:W-:Y:S01]  /*9940*/  ULDC UR4, c[0x0][0x22c] ;  /* 0x00008b0000047ab9 */ /* 0x000fe20000000800 */
[----:B------:R-:W-:Y:S01]  /*9950*/  ISETP.LT.AND P6, PT, R234, UR5, !P0 ;  /* 0x00000005ea007c0c */ /* 0x000fe2000c7c1270 */
[----:B------:R-:W-:Y:S01]  /*9960*/  ULDC UR5, c[0x0][0x22c] ;  /* 0x00008b0000057ab9 */ /* 0x000fe20000000800 */
[----:B------:R-:W-:-:S02]  /*9970*/  LEA.HI.X.SX32 R3, R12, R60, 0x1, P2 ;  /* 0x0000003c0c037211 */ /* 0x000fc400010f0eff */
[----:B------:R-:W-:Y:S02]  /*9980*/  PRMT R17, R5, 0x7770, RZ ;  /* 0x0000777005117816 */ /* 0x000fe400000000ff */
[----:B0-----:R-:W-:Y:S02]  /*9990*/  PRMT R13, R4, 0x7770, RZ ;  /* 0x00007770040d7816 */ /* 0x001fe400000000ff */
[-C--:B------:R-:W-:Y:S02]  /*99a0*/  IADD3 R8, P2, R0, R59.reuse, RZ ;  /* 0x0000003b00087210 */ /* 0x080fe40007f5e0ff */
        /* <DEDUP_REMOVED lines=8> */
[----:B------:R-:W-:Y:S01]  /*9a30*/  PRMT R25, R5, 0x7772, RZ ;  /* 0x0000777205197816 */ /* 0x000fe200000000ff */
[----:B------:R2:W-:Y:S01]  /*9a40*/  @P4 STG.E.U8 desc[UR14][R8.64], R15 ;  /* 0x0000000f08004986 */ /* 0x0005e2000c10110e */
[----:B-1----:R-:W-:-:S02]  /*9a50*/  IADD3 R10, P4, R0, R59, RZ ;  /* 0x0000003b000a7210 */ /* 0x002fc40007f9e0ff */
        /* <DEDUP_REMOVED lines=10> */
[----:B--2---:R-:W-:-:S02]  /*9b00*/  IADD3 R8, P6, R0, R59, RZ ;  /* 0x0000003b00087210 */ /* 0x004fc40007fde0ff */
[-C--:B------:R-:W-:Y:S02]  /*9b10*/  LEA.HI.X.SX32 R3, R3, R60.reuse, 0x1, P4 ;  /* 0x0000003c03037211 */ /* 0x080fe400020f0eff */
[C---:B------:R-:W-:Y:S01]  /*9b20*/  LEA.HI.X.SX32 R9, R0.reuse, R60, 0x1, P6 ;  /* 0x0000003c00097211 */ /* 0x040fe200030f0eff */
[----:B------:R-:W-:Y:S01]  /*9b30*/  VIADD R0, R0, UR4 ;  /* 0x0000000400007c36 */ /* 0x000fe20008000000 */
[----:B------:R-:W-:Y:S01]  /*9b40*/  PRMT R15, R6, 0x7770, RZ ;  /* 0x00007770060f7816 */ /* 0x000fe200000000ff */
[----:B------:R1:W-:Y:S01]  /*9b50*/  @P5 STG.E.U8 desc[UR14][R2.64], R13 ;  /* 0x0000000d02005986 */ /* 0x0003e2000c10110e */
[----:B------:R-:W-:Y:S01]  /*9b60*/  ULDC UR4, c[0x0][0x248] ;  /* 0x0000920000047ab9 */ /* 0x000fe20000000800 */
[----:B------:R-:W-:Y:S01]  /*9b70*/  ISETP.LT.AND P4, PT, R238, UR5, !P0 ;  /* 0x00000005ee007c0c */ /* 0x000fe2000c781270 */
[C---:B------:R-:W-:Y:S01]  /*9b80*/  VIADD R12, R0.reuse, UR4 ;  /* 0x00000004000c7c36 */ /* 0x040fe20008000000 */
[----:B------:R2:W-:Y:S01]  /*9b90*/  @P3 STG.E.U8 desc[UR14][R8.64], R15 ;  /* 0x0000000f08003986 */ /* 0x0005e2000c10110e */
[----:B0-----:R-:W-:Y:S01]  /*9ba0*/  IADD3 R10, P3, R0, R59, RZ ;  /* 0x0000003b000a7210 */ /* 0x001fe20007f7e0ff */
[----:B------:R-:W-:Y:S01]  /*9bb0*/  ULDC UR4, c[0x0][0x22c] ;  /* 0x00008b0000047ab9 */ /* 0x000fe20000000800 */
[----:B------:R-:W-:Y:S01]  /*9bc0*/  ULDC UR5, c[0x0][0x22c] ;  /* 0x00008b0000057ab9 */ /* 0x000fe20000000800 */
[----:B------:R-:W-:-:S02]  /*9bd0*/  PRMT R17, R7, 0x7771, RZ ;  /* 0x0000777107117816 */ /* 0x000fc400000000ff */
[-C--:B------:R-:W-:Y:S02]  /*9be0*/  LEA.HI.X.SX32 R11, R0, R60.reuse, 0x1, P3 ;  /* 0x0000003c000b7211 */ /* 0x080fe400018f0eff */
[----:B-1----:R-:W-:Y:S02]  /*9bf0*/  PRMT R13, R6, 0x7771, RZ ;  /* 0x00007771060d7816 */ /* 0x002fe400000000ff */
[CC--:B------:R-:W-:Y:S02]  /*9c00*/  IADD3 R2, P5, R12.reuse, R59.reuse, RZ ;  /* 0x0000003b0c027210 */ /* 0x0c0fe40007fbe0ff */
[----:B--2---:R-:W-:Y:S01]  /*9c10*/  PRMT R15, R7, 0x7770, RZ ;  /* 0x00007770070f7816 */ /* 0x004fe200000000ff */
[----:B------:R0:W-:Y:S01]  /*9c20*/  @P2 STG.E.U8 desc[UR14][R10.64], R13 ;  /* 0x0000000d0a002986 */ /* 0x0001e2000c10110e */
[----:B------:R-:W-:Y:S01]  /*9c30*/  ISETP.LT.AND P2, PT, R241, UR4, !P0 ;  /* 0x00000004f1007c0c */ /* 0x000fe2000c741270 */
[----:B------:R-:W-:Y:S01]  /*9c40*/  ULDC UR4, c[0x0][0x248] ;  /* 0x0000920000047ab9 */ /* 0x000fe20000000800 */
[CC--:B------:R-:W-:Y:S01]  /*9c50*/  LEA.HI.X.SX32 R3, R12.reuse, R60.reuse, 0x1, P5 ;  /* 0x0000003c0c037211 */ /* 0x0c0fe200028f0eff */
[----:B------:R-:W-:Y:S01]  /*9c60*/  VIADD R12, R12, UR4 ;  /* 0x000000040c0c7c36 */ /* 0x000fe20008000000 */
[----:B------:R-:W-:Y:S01]  /*9c70*/  ISETP.LT.AND P6, PT, R239, UR5, !P0 ;  /* 0x00000005ef007c0c */ /* 0x000fe2000c7c1270 */
[----:B------:R-:W-:Y:S01]  /*9c80*/  ULDC UR4, c[0x0][0x248] ;  /* 0x0000920000047ab9 */ /* 0x000fe20000000800 */
[----:B------:R-:W-:Y:S01]  /*9c90*/  ULDC UR5, c[0x0][0x22c] ;  /* 0x00008b0000057ab9 */ /* 0x000fe20000000800 */
[----:B------:R1:W-:Y:S01]  /*9ca0*/  @P4 STG.E.U8 desc[UR14][R2.64], R15 ;  /* 0x0000000f02004986 */ /* 0x0003e2000c10110e */
[CC--:B------:R-:W-:Y:S01]  /*9cb0*/  IADD3 R8, P4, R12.reuse, R59.reuse, RZ ;  /* 0x0000003b0c087210 */ /* 0x0c0fe20007f9e0ff */
[----:B------:R-:W-:Y:S01]  /*9cc0*/  VIADD R0, R12, UR4 ;  /* 0x000000040c007c36 */ /* 0x000fe20008000000 */
[----:B------:R-:W-:Y:S01]  /*9cd0*/  ULDC UR4, c[0x0][0x248] ;  /* 0x0000920000047ab9 */ /* 0x000fe20000000800 */
[----:B------:R-:W-:Y:S01]  /*9ce0*/  ISETP.LT.AND P3, PT, R240, UR5, !P0 ;  /* 0x00000005f0007c0c */ /* 0x000fe2000c761270 */
[----:B------:R-:W-:Y:S01]  /*9cf0*/  ULDC UR5, c[0x0][0x22c] ;  /* 0x00008b0000057ab9 */ /* 0x000fe20000000800 */
[----:B------:R-:W-:Y:S01]  /*9d00*/  LEA.HI.X.SX32 R9, R12, R60, 0x1, P4 ;  /* 0x0000003c0c097211 */ /* 0x000fe200020f0eff */
[C---:B------:R-:W-:Y:S01]  /*9d10*/  VIADD R12, R0.reuse, UR4 ;  /* 0x00000004000c7c36 */ /* 0x040fe20008000000 */
[----:B------:R-:W-:Y:S01]  /*9d20*/  ULDC UR4, c[0x0][0x248] ;  /* 0x0000920000047ab9 */ /* 0x000fe20000000800 */
[----:B0-----:R-:W-:-:S02]  /*9d30*/  IADD3 R10, P4, R0, R59, RZ ;  /* 0x0000003b000a7210 */ /* 0x001fc40007f9e0ff */
[----:B------:R0:W-:Y:S01]  /*9d40*/  @P6 STG.E.U8 desc[UR14][R8.64], R17 ;  /* 0x0000001108006986 */ /* 0x0001e2000c10110e */
[-C--:B-1----:R-:W-:Y:S02]  /*9d50*/  IADD3 R2, P6, R12, R59.reuse, RZ ;  /* 0x0000003b0c027210 */ /* 0x082fe40007fde0ff */
[----:B------:R-:W-:Y:S01]  /*9d60*/  ISETP.LT.AND P5, PT, R242, UR5, !P0 ;  /* 0x00000005f2007c0c */ /* 0x000fe2000c7a1270 */
[----:B------:R-:W-:Y:S01]  /*9d70*/  ULDC UR5, c[0x0][0x22c] ;  /* 0x00008b0000057ab9 */ /* 0x000fe20000000800 */
[CC--:B------:R-:W-:Y:S01]  /*9d80*/  LEA.HI.X.SX32 R3, R12.reuse, R60.reuse, 0x1, P6 ;  /* 0x0000003c0c037211 */ /* 0x0c0fe200030f0eff */
[----:B------:R-:W-:Y:S01]  /*9d90*/  VIADD R12, R12, UR4 ;  /* 0x000000040c0c7c36 */ /* 0x000fe20008000000 */
[----:B------:R-:W-:Y:S01]  /*9da0*/  ULDC UR4, c[0x0][0x248] ;  /* 0x0000920000047ab9 */ /* 0x000fe20000000800 */
[----:B------:R-:W-:Y:S02]  /*9db0*/  PRMT R13, R4, 0x7772, RZ ;  /* 0x00007772040d7816 */ /* 0x000fe400000000ff */
[----:B------:R-:W-:Y:S01]  /*9dc0*/  LEA.HI.X.SX32 R11, R0, R60, 0x1, P4 ;  /* 0x0000003c000b7211 */ /* 0x000fe200020f0eff */
[----:B------:R-:W-:Y:S01]  /*9dd0*/  VIADD R0, R12, UR4 ;  /* 0x000000040c007c36 */ /* 0x000fe20008000000 */
[----:B------:R-:W-:Y:S01]  /*9de0*/  PRMT R15, R4, 0x7773, RZ ;  /* 0x00007773040f7816 */ /* 0x000fe200000000ff */
[----:B------:R-:W-:Y:S01]  /*9df0*/  ULDC UR4, c[0x0][0x248] ;  /* 0x0000920000047ab9 */ /* 0x000fe20000000800 */
[----:B------:R-:W-:Y:S01]  /*9e00*/  ISETP.LT.AND P4, PT, R243, UR5, !P0 ;  /* 0x00000005f3007c0c */ /* 0x000fe2000c781270 */
[----:B------:R-:W-:Y:S01]  /*9e10*/  ULDC UR5, c[0x0][0x22c] ;  /* 0x00008b0000057ab9 */ /* 0x000fe20000000800 */
[----:B------:R1:W-:Y:S01]  /*9e20*/  @P3 STG.E.U8 desc[UR14][R10.64], R13 ;  /* 0x0000000d0a003986 */ /* 0x0003e2000c10110e */
[----:B------:R-:W-:Y:S01]  /*9e30*/  VIADD R4, R0, UR4 ;  /* 0x0000000400047c36 */ /* 0x000fe20008000000 */
[----:B------:R-:W-:Y:S01]  /*9e40*/  ISETP.LT.AND P3, PT, R244, UR5, !P0 ;  /* 0x00000005f4007c0c */ /* 0x000fe2000c761270 */
[----:B------:R-:W-:Y:S01]  /*9e50*/  ULDC UR5, c[0x0][0x248] ;  /* 0x0000920000057ab9 */ /* 0x000fe20000000800 */
[----:B------:R2:W-:Y:S01]  /*9e60*/  @P2 STG.E.U8 desc[UR14][R2.64], R15 ;  /* 0x0000000f02002986 */ /* 0x0005e2000c10110e */
[----:B0-----:R-:W-:Y:S01]  /*9e70*/  IADD3 R8, P2, R12, R59, RZ ;  /* 0x0000003b0c087210 */ /* 0x001fe20007f5e0ff */
[----:B------:R-:W-:Y:S01]  /*9e80*/  ULDC UR4, c[0x0][0x248] ;  /* 0x0000920000047ab9 */ /* 0x000fe20000000800 */
[----:B------:R-:W-:-:S02]  /*9e90*/  PRMT R23, R5, 0x7773, RZ ;  /* 0x0000777305177816 */ /* 0x000fc400000000ff */
[-C--:B------:R-:W-:Y:S02]  /*9ea0*/  LEA.HI.X.SX32 R9, R12, R60.reuse, 0x1, P2 ;  /* 0x0000003c0c097211 */ /* 0x080fe400010f0eff */
[----:B------:R-:W-:Y:S01]  /*9eb0*/  PRMT R21, R6, 0x7772, RZ ;  /* 0x0000777206157816 */ /* 0x000fe200000000ff */
[----:B-1----:R-:W-:Y:S01]  /*9ec0*/  VIADD R13, R4, UR5 ;  /* 0x00000005040d7c36 */ /* 0x002fe20008000000 */
[-C--:B------:R-:W-:Y:S01]  /*9ed0*/  IADD3 R10, P2, R0, R59.reuse, RZ ;  /* 0x0000003b000a7210 */ /* 0x080fe20007f5e0ff */
[----:B------:R-:W-:Y:S01]  /*9ee0*/  ULDC UR5, c[0x0][0x248] ;  /* 0x0000920000057ab9 */ /* 0x000fe20000000800 */
[----:B------:R-:W-:Y:S01]  /*9ef0*/  PRMT R19, R6, 0x7773, RZ ;  /* 0x0000777306137816 */ /* 0x000fe200000000ff */
[----:B--2---:R-:W-:Y:S01]  /*9f00*/  VIADD R15, R13, UR4 ;  /* 0x000000040d0f7c36 */ /* 0x004fe20008000000 */
[-C--:B------:R-:W-:Y:S01]  /*9f10*/  LEA.HI.X.SX32 R11, R0, R60.reuse, 0x1, P2 ;  /* 0x0000003c000b7211 */ /* 0x080fe200010f0eff */
[----:B------:R-:W-:Y:S01]  /*9f20*/  ULDC UR4, c[0x0][0x22c] ;  /* 0x00008b0000047ab9 */ /* 0x000fe20000000800 */
[CC--:B------:R-:W-:Y:S01]  /*9f30*/  IADD3 R2, P6, R4.reuse, R59.reuse, RZ ;  /* 0x0000003b04027210 */ /* 0x0c0fe20007fde0ff */
[C---:B------:R-:W-:Y:S01]  /*9f40*/  VIADD R0, R15.reuse, UR5 ;  /* 0x000000050f007c36 */ /* 0x040fe20008000000 */
[----:B------:R-:W-:Y:S01]  /*9f50*/  IADD3 R14, P2, R15, R59, RZ ;  /* 0x0000003b0f0e7210 */ /* 0x000fe20007f5e0ff */
[----:B------:R0:W-:Y:S01]  /*9f60*/  @P5 STG.E.U8 desc[UR14][R8.64], R25 ;  /* 0x0000001908005986 */ /* 0x0001e2000c10110e */
[----:B------:R-:W-:-:S02]  /*9f70*/  LEA.HI.X.SX32 R3, R4, R60, 0x1, P6 ;  /* 0x0000003c04037211 */ /* 0x000fc400030f0eff */
[-C--:B------:R-:W-:Y:S01]  /*9f80*/  LEA.HI.X.SX32 R15, R15, R60.reuse, 0x1, P2 ;  /* 0x0000003c0f0f7211 */ /* 0x080fe200010f0eff */
[----:B------:R0:W-:Y:S01]  /*9f90*/  @P4 STG.E.U8 desc[UR14][R10.64], R23 ;  /* 0x000000170a004986 */ /* 0x0001e2000c10110e */
[----:B------:R-:W-:Y:S02]  /*9fa0*/  ISETP.LT.AND P2, PT, R245, UR6, !P0 ;  /* 0x00000006f5007c0c */ /* 0x000fe4000c741270 */
[----:B------:R-:W-:Y:S01]  /*9fb0*/  ISETP.LT.AND P0, PT, R181, UR4, !P0 ;  /* 0x00000004b5007c0c */ /* 0x000fe2000c701270 */
[----:B------:R0:W-:Y:S01]  /*9fc0*/  @P3 STG.E.U8 desc[UR14][R2.64], R21 ;  /* 0x0000001502003986 */ /* 0x0001e2000c10110e */
[----:B------:R-:W-:Y:S02]  /*9fd0*/  IADD3 R12, P6, R13, R59, RZ ;  /* 0x0000003b0d0c7210 */ /* 0x000fe40007fde0ff */
[----:B------:R-:W-:Y:S02]  /*9fe0*/  PRMT R5, R7, 0x7773, RZ ;  /* 0x0000777307057816 */ /* 0x000fe400000000ff */
[----:B------:R-:W-:-:S02]  /*9ff0*/  LEA.HI.X.SX32 R13, R13, R60, 0x1, P6 ;  /* 0x0000003c0d0d7211 */ /* 0x000fc400030f0eff */
[----:B------:R-:W-:Y:S02]  /*a000*/  PRMT R7, R7, 0x7772, RZ ;  /* 0x0000777207077816 */ /* 0x000fe400000000ff */
[C---:B------:R-:W-:Y:S01]  /*a010*/  IADD3 R16, P6, R0.reuse, R59, RZ ;  /* 0x0000003b00107210 */ /* 0x040fe20007fde0ff */
[----:B------:R0:W-:Y:S03]  /*a020*/  @P2 STG.E.U8 desc[UR14][R12.64], R19 ;  /* 0x000000130c002986 */ /* 0x0001e6000c10110e */
[----:B------:R-:W-:Y:S01]  /*a030*/  LEA.HI.X.SX32 R17, R0, R60, 0x1, P6 ;  /* 0x0000003c00117211 */ /* 0x000fe200030f0eff */
[----:B------:R0:W-:Y:S01]  /*a040*/  @P0 STG.E.U8 desc[UR14][R14.64], R7 ;  /* 0x000000070e000986 */ /* 0x0001e2000c10110e */
[----:B------:R-:W-:Y:S07]  /*a050*/  @!P1 EXIT ;  /* 0x000000000000994d */ /* 0x000fee0003800000 */
[----:B------:R-:W-:Y:S01]  /*a060*/  STG.E.U8 desc[UR14][R16.64], R5 ;  /* 0x0000000510007986 */ /* 0x000fe2000c10110e */
[----:B------:R-:W-:Y:S05]  /*a070*/  EXIT ;  /* 0x000000000000794d */ /* 0x000fea0003800000 */
.L_x_2:
[----:B------:R-:W-:-:S00]  /*a080*/  BRA `(.L_x_2) ;  /* 0xfffffffc00fc7947 */ /* 0x000fc0000383ffff */
[----:B------:R-:W-:-:S00]  /*a090*/  NOP ;  /* 0x0000000000007918 */ /* 0x000fc00000000000 */
        /* <DEDUP_REMOVED lines=14> */
.L_x_3:


//--------------------- .nv.shared.matmul_kernel  --------------------------
	.section	.nv.shared.matmul_kernel,"aw",@nobits
	.sectionflags	@""
	.align	16
	.zero		1024


//--------------------- .nv.shared.reserved.0     --------------------------
	.section	.nv.shared.reserved.0,"aw",@nobits
	.weak		__nv_reservedSMEM_offset_0_alias
	.size		__nv_reservedSMEM_offset_0_alias, 0, 0
	.other		__nv_reservedSMEM_offset_0_alias,@"STO_CUDA_RESERVED_SHARED STV_DEFAULT"
__nv_reservedSMEM_offset_0_alias:
	.zero		0


//--------------------- .nv.constant0.matmul_kernel --------------------------
	.section	.nv.constant0.matmul_kernel,"a",@progbits
	.sectionflags	@""
	.align	4
.nv.constant0.matmul_kernel:
	.zero		608


//--------------------- SYMBOLS --------------------------

	.type		.nv.reservedSmem.offset0,@object
	.size		.nv.reservedSmem.offset0,0x4
